	.target	sm_90a

	.elftype	@"ET_EXEC"


//--------------------- .note.nv.tkinfo           --------------------------
	.section	.note.nv.tkinfo,"",@"SHT_NOTE"
	.sectionflags	@"SHF_NOTE_NV_TKINFO"
	.tkinfo
        /*0018*/ 	.word	0x00000002
        /*0030*/ 	.string	""
        /*0030*/ 	.string	"ptxas"
        /*0030*/ 	.string	"Cuda compilation tools, release 13.0, V13.0.88"
        /*0030*/ 	.string	"Build cuda_13.0.r13.0/compiler.36424714_0"
        /*0030*/ 	.string	"-arch sm_90a -m 64 "



//--------------------- .note.nv.cuinfo           --------------------------
	.section	.note.nv.cuinfo,"",@"SHT_NOTE"
	.sectionflags	@"SHF_NOTE_NV_CUINFO"
        /*0018*/ 	.short	0x0002
        /*001a*/ 	.short	0x005a
        /*001c*/ 	.short	0x0082
	.zero		2


//--------------------- .nv.info                  --------------------------
	.section	.nv.info,"",@"SHT_CUDA_INFO"
	.align	4


	//----- nvinfo : EIATTR_REGCOUNT
	.align		4
        /*0000*/ 	.byte	0x04, 0x2f
        /*0002*/ 	.short	(.L_15 - .L_14)
	.align		4
.L_14:
        /*0004*/ 	.word	index@(_ZN7cutlass13device_kernelINS_4gemm6kernel13GemmUniversalIN4cute5tupleIJiiiiEEENS1_10collective13CollectiveMmaINS1_34MainloopSm90TmaGmmaWarpSpecializedILi19ENS5_IJNS4_1CILi1EEESB_SB_EEENS1_35KernelTmaWarpSpecializedCooperativeEEENS5_IJNSA_ILi192EEENSA_ILi176EEENSA_ILi32EEEEEEaNS5_IJlSB_lEEEaSJ_NS4_8TiledMMAINS4_8MMA_AtomIJNS4_4SM904GMMA26MMA_64x16x32_S32S8S8_SS_TNEEEENS4_6LayoutINS5_IJNSA_ILi2EEESB_SB_EEENS5_IJSB_NSA_ILi0EEEST_EEEEENS5_IJNS4_10UnderscoreESW_SW_EEEEENS4_13SM90_TMA_LOADENS4_14ComposedLayoutINS4_7SwizzleILi1ELi4ELi3EEENS4_18smem_ptr_flag_bitsILi8EEENSQ_INS5_IJNSA_ILi8EEESH_EEENS5_IJSH_SB_EEEEEEEvNS4_8identityESZ_S19_vS1A_EENS_8epilogue10collective6detail29Sm90TmaWarpSpecializedAdapterINS1D_15DefaultEpilogueIaSJ_SJ_NS1C_6thread17LinearCombinationIaLi1EiiLNS1H_9ScaleType4KindE0ELNS_15FloatRoundStyleE2EaEENS1_15EpilogueDefaultEEEEEvvEEEEvNT_6ParamsE)
        /*0008*/ 	.word	0x000000a8


	//----- nvinfo : EIATTR_FRAME_SIZE
	.align		4
.L_15:
        /*000c*/ 	.byte	0x04, 0x11
        /*000e*/ 	.short	(.L_17 - .L_16)
	.align		4
.L_16:
        /*0010*/ 	.word	index@(_ZN7cutlass13device_kernelINS_4gemm6kernel13GemmUniversalIN4cute5tupleIJiiiiEEENS1_10collective13CollectiveMmaINS1_34MainloopSm90TmaGmmaWarpSpecializedILi19ENS5_IJNS4_1CILi1EEESB_SB_EEENS1_35KernelTmaWarpSpecializedCooperativeEEENS5_IJNSA_ILi192EEENSA_ILi176EEENSA_ILi32EEEEEEaNS5_IJlSB_lEEEaSJ_NS4_8TiledMMAINS4_8MMA_AtomIJNS4_4SM904GMMA26MMA_64x16x32_S32S8S8_SS_TNEEEENS4_6LayoutINS5_IJNSA_ILi2EEESB_SB_EEENS5_IJSB_NSA_ILi0EEEST_EEEEENS5_IJNS4_10UnderscoreESW_SW_EEEEENS4_13SM90_TMA_LOADENS4_14ComposedLayoutINS4_7SwizzleILi1ELi4ELi3EEENS4_18smem_ptr_flag_bitsILi8EEENSQ_INS5_IJNSA_ILi8EEESH_EEENS5_IJSH_SB_EEEEEEEvNS4_8identityESZ_S19_vS1A_EENS_8epilogue10collective6detail29Sm90TmaWarpSpecializedAdapterINS1D_15DefaultEpilogueIaSJ_SJ_NS1C_6thread17LinearCombinationIaLi1EiiLNS1H_9ScaleType4KindE0ELNS_15FloatRoundStyleE2EaEENS1_15EpilogueDefaultEEEEEvvEEEEvNT_6ParamsE)
        /*0014*/ 	.word	0x00000000


	//----- nvinfo : EIATTR_MIN_STACK_SIZE
	.align		4
.L_17:
        /*0018*/ 	.byte	0x04, 0x12
        /*001a*/ 	.short	(.L_19 - .L_18)
	.align		4
.L_18:
        /*001c*/ 	.word	index@(_ZN7cutlass13device_kernelINS_4gemm6kernel13GemmUniversalIN4cute5tupleIJiiiiEEENS1_10collective13CollectiveMmaINS1_34MainloopSm90TmaGmmaWarpSpecializedILi19ENS5_IJNS4_1CILi1EEESB_SB_EEENS1_35KernelTmaWarpSpecializedCooperativeEEENS5_IJNSA_ILi192EEENSA_ILi176EEENSA_ILi32EEEEEEaNS5_IJlSB_lEEEaSJ_NS4_8TiledMMAINS4_8MMA_AtomIJNS4_4SM904GMMA26MMA_64x16x32_S32S8S8_SS_TNEEEENS4_6LayoutINS5_IJNSA_ILi2EEESB_SB_EEENS5_IJSB_NSA_ILi0EEEST_EEEEENS5_IJNS4_10UnderscoreESW_SW_EEEEENS4_13SM90_TMA_LOADENS4_14ComposedLayoutINS4_7SwizzleILi1ELi4ELi3EEENS4_18smem_ptr_flag_bitsILi8EEENSQ_INS5_IJNSA_ILi8EEESH_EEENS5_IJSH_SB_EEEEEEEvNS4_8identityESZ_S19_vS1A_EENS_8epilogue10collective6detail29Sm90TmaWarpSpecializedAdapterINS1D_15DefaultEpilogueIaSJ_SJ_NS1C_6thread17LinearCombinationIaLi1EiiLNS1H_9ScaleType4KindE0ELNS_15FloatRoundStyleE2EaEENS1_15EpilogueDefaultEEEEEvvEEEEvNT_6ParamsE)
        /*0020*/ 	.word	0x00000000
.L_19:


//--------------------- .nv.compat                --------------------------
	.section	.nv.compat,"",@"SHT_CUDA_COMPAT_INFO"
	.align	4
        /*0000*/ 	.byte	0x02, 0x09, 0x01, 0x00, 0x02, 0x02, 0x04, 0x00, 0x02, 0x05, 0x05, 0x00, 0x03, 0x07, 0x01, 0x01
        /*0010*/ 	.byte	0x02, 0x03, 0x01, 0x00, 0x02, 0x06, 0x01, 0x00, 0x04, 0x0b, 0x08, 0x00, 0x00, 0x00, 0x00, 0x00
        /*0020*/ 	.byte	0x00, 0x00, 0x00, 0x00


//--------------------- .nv.info._ZN7cutlass13device_kernelINS_4gemm6kernel13GemmUniversalIN4cute5tupleIJiiiiEEENS1_10collective13CollectiveMmaINS1_34MainloopSm90TmaGmmaWarpSpecializedILi19ENS5_IJNS4_1CILi1EEESB_SB_EEENS1_35KernelTmaWarpSpecializedCooperativeEEENS5_IJNSA_ILi192EEENSA_ILi176EEENSA_ILi32EEEEEEaNS5_IJlSB_lEEEaSJ_NS4_8TiledMMAINS4_8MMA_AtomIJNS4_4SM904GMMA26MMA_64x16x32_S32S8S8_SS_TNEEEENS4_6LayoutINS5_IJNSA_ILi2EEESB_SB_EEENS5_IJSB_NSA_ILi0EEEST_EEEEENS5_IJNS4_10UnderscoreESW_SW_EEEEENS4_13SM90_TMA_LOADENS4_14ComposedLayoutINS4_7SwizzleILi1ELi4ELi3EEENS4_18smem_ptr_flag_bitsILi8EEENSQ_INS5_IJNSA_ILi8EEESH_EEENS5_IJSH_SB_EEEEEEEvNS4_8identityESZ_S19_vS1A_EENS_8epilogue10collective6detail29Sm90TmaWarpSpecializedAdapterINS1D_15DefaultEpilogueIaSJ_SJ_NS1C_6thread17LinearCombinationIaLi1EiiLNS1H_9ScaleType4KindE0ELNS_15FloatRoundStyleE2EaEENS1_15EpilogueDefaultEEEEEvvEEEEvNT_6ParamsE --------------------------
	.section	.nv.info._ZN7cutlass13device_kernelINS_4gemm6kernel13GemmUniversalIN4cute5tupleIJiiiiEEENS1_10collective13CollectiveMmaINS1_34MainloopSm90TmaGmmaWarpSpecializedILi19ENS5_IJNS4_1CILi1EEESB_SB_EEENS1_35KernelTmaWarpSpecializedCooperativeEEENS5_IJNSA_ILi192EEENSA_ILi176EEENSA_ILi32EEEEEEaNS5_IJlSB_lEEEaSJ_NS4_8TiledMMAINS4_8MMA_AtomIJNS4_4SM904GMMA26MMA_64x16x32_S32S8S8_SS_TNEEEENS4_6LayoutINS5_IJNSA_ILi2EEESB_SB_EEENS5_IJSB_NSA_ILi0EEEST_EEEEENS5_IJNS4_10UnderscoreESW_SW_EEEEENS4_13SM90_TMA_LOADENS4_14ComposedLayoutINS4_7SwizzleILi1ELi4ELi3EEENS4_18smem_ptr_flag_bitsILi8EEENSQ_INS5_IJNSA_ILi8EEESH_EEENS5_IJSH_SB_EEEEEEEvNS4_8identityESZ_S19_vS1A_EENS_8epilogue10collective6detail29Sm90TmaWarpSpecializedAdapterINS1D_15DefaultEpilogueIaSJ_SJ_NS1C_6thread17LinearCombinationIaLi1EiiLNS1H_9ScaleType4KindE0ELNS_15FloatRoundStyleE2EaEENS1_15EpilogueDefaultEEEEEvvEEEEvNT_6ParamsE,"",@"SHT_CUDA_INFO"
	.sectionflags	@""
	.align	4


	//----- nvinfo : EIATTR_CUDA_API_VERSION
	.align		4
        /*0000*/ 	.byte	0x04, 0x37
        /*0002*/ 	.short	(.L_21 - .L_20)
.L_20:
        /*0004*/ 	.word	0x00000082


	//----- nvinfo : EIATTR_KPARAM_INFO
	.align		4
.L_21:
        /*0008*/ 	.byte	0x04, 0x17
        /*000a*/ 	.short	(.L_23 - .L_22)
.L_22:
        /*000c*/ 	.word	0x00000000
        /*0010*/ 	.short	0x0000
        /*0012*/ 	.short	0x0070
        /*0014*/ 	.byte	0x00, 0xf0, 0x01, 0x10


	//----- nvinfo : EIATTR_SPARSE_MMA_MASK
	.align		4
.L_23:
        /*0018*/ 	.byte	0x03, 0x50
        /*001a*/ 	.short	0x0000


	//----- nvinfo : EIATTR_MAXREG_COUNT
	.align		4
        /*001c*/ 	.byte	0x03, 0x1b
        /*001e*/ 	.short	0x00a8


	//----- nvinfo : EIATTR_NUM_BARRIERS
	.align		4
        /*0020*/ 	.byte	0x02, 0x4c
        /*0022*/ 	.byte	0x01
	.zero		1


	//----- nvinfo : EIATTR_EXTERNS
	.align		4
        /*0024*/ 	.byte	0x04, 0x0f
        /*0026*/ 	.short	(.L_25 - .L_24)


	//   ....[0]....
	.align		4
.L_24:
        /*0028*/ 	.word	index@(__assertfail)


	//----- nvinfo : EIATTR_MERCURY_ISA_VERSION
	.align		4
.L_25:
        /*002c*/ 	.byte	0x03, 0x5f
        /*002e*/ 	.short	0x0101


	//----- nvinfo : EIATTR_INT_WARP_WIDE_INSTR_OFFSETS
	.align		4
        /*0030*/ 	.byte	0x04, 0x31
        /*0032*/ 	.short	(.L_27 - .L_26)


	//   ....[0]....
.L_26:
        /*0034*/ 	.word	0x000005d0


	//   ....[1]....
        /*0038*/ 	.word	0x000005e0


	//   ....[2]....
        /*003c*/ 	.word	0x000006d0


	//----- nvinfo : EIATTR_COOP_GROUP_MASK_REGIDS
	.align		4
.L_27:
        /*0040*/ 	.byte	0x04, 0x29
        /*0042*/ 	.short	(.L_29 - .L_28)


	//   ....[0]....
.L_28:
        /*0044*/ 	.word	0xffffffff


	//   ....[1]....
        /*0048*/ 	.word	0xffffffff


	//   ....[2]....
        /*004c*/ 	.word	0xffffffff


	//   ....[3]....
        /*0050*/ 	.word	0xffffffff


	//   ....[4]....
        /*0054*/ 	.word	0xffffffff


	//----- nvinfo : EIATTR_COOP_GROUP_INSTR_OFFSETS
	.align		4
.L_29:
        /*0058*/ 	.byte	0x04, 0x28
        /*005a*/ 	.short	(.L_31 - .L_30)


	//   ....[0]....
.L_30:
        /*005c*/ 	.word	0x00000060


	//   ....[1]....
        /*0060*/ 	.word	0x00000070


	//   ....[2]....
        /*0064*/ 	.word	0x00000130


	//   ....[3]....
        /*0068*/ 	.word	0x000004d0


	//   ....[4]....
        /*006c*/ 	.word	0x000011a0


	//----- nvinfo : EIATTR_REG_RECONFIG
	.align		4
.L_31:
        /*0070*/ 	.byte	0x01, 0x54
	.zero		2


	//----- nvinfo : EIATTR_SYSCALL_OFFSETS
	.align		4
        /*0074*/ 	.byte	0x04, 0x46
        /*0076*/ 	.short	(.L_33 - .L_32)


	//   ....[0]....
.L_32:
        /*0078*/ 	.word	0x00001370


	//----- nvinfo : EIATTR_MBARRIER_INSTR_OFFSETS
	.align		4
.L_33:
        /*007c*/ 	.byte	0x04, 0x39
        /*007e*/ 	.short	(.L_35 - .L_34)


	//   ....[0]....
.L_34:
        /*0080*/ 	.word	0x00000250
        /*0084*/ 	.word	0x000000ff
        /*0088*/ 	.word	0x00000000
        /*008c*/ 	.short	0x0100
        /*008e*/ 	.byte	0x08
	.zero		1


	//   ....[1]....
        /*0090*/ 	.word	0x00000260
        /*0094*/ 	.word	0x000000ff
        /*0098*/ 	.word	0x00000098
        /*009c*/ 	.short	0x0100
        /*009e*/ 	.byte	0x08
	.zero		1


	//   ....[2]....
        /*00a0*/ 	.word	0x00000270
        /*00a4*/ 	.word	0x000000ff
        /*00a8*/ 	.word	0x00000008
        /*00ac*/ 	.short	0x0100
        /*00ae*/ 	.byte	0x08
	.zero		1


	//   ....[3]....
        /*00b0*/ 	.word	0x00000280
        /*00b4*/ 	.word	0x000000ff
        /*00b8*/ 	.word	0x000000a0
        /*00bc*/ 	.short	0x0100
        /*00be*/ 	.byte	0x08
	.zero		1


	//   ....[4]....
        /*00c0*/ 	.word	0x00000290
        /*00c4*/ 	.word	0x000000ff
        /*00c8*/ 	.word	0x00000010
        /*00cc*/ 	.short	0x0100
        /*00ce*/ 	.byte	0x08
	.zero		1


	//   ....[5]....
        /*00d0*/ 	.word	0x000002a0
        /*00d4*/ 	.word	0x000000ff
        /*00d8*/ 	.word	0x000000a8
        /*00dc*/ 	.short	0x0100
        /*00de*/ 	.byte	0x08
	.zero		1


	//   ....[6]....
        /*00e0*/ 	.word	0x000002b0
        /*00e4*/ 	.word	0x000000ff
        /*00e8*/ 	.word	0x00000018
        /*00ec*/ 	.short	0x0100
        /*00ee*/ 	.byte	0x08
	.zero		1


	//   ....[7]....
        /*00f0*/ 	.word	0x000002c0
        /*00f4*/ 	.word	0x000000ff
        /*00f8*/ 	.word	0x000000b0
        /*00fc*/ 	.short	0x0100
        /*00fe*/ 	.byte	0x08
	.zero		1


	//   ....[8]....
        /*0100*/ 	.word	0x000002d0
        /*0104*/ 	.word	0x000000ff
        /*0108*/ 	.word	0x00000020
        /*010c*/ 	.short	0x0100
        /*010e*/ 	.byte	0x08
	.zero		1


	//   ....[9]....
        /*0110*/ 	.word	0x000002e0
        /*0114*/ 	.word	0x000000ff
        /*0118*/ 	.word	0x000000b8
        /*011c*/ 	.short	0x0100
        /*011e*/ 	.byte	0x08
	.zero		1


	//   ....[10]....
        /*0120*/ 	.word	0x000002f0
        /*0124*/ 	.word	0x000000ff
        /*0128*/ 	.word	0x00000028
        /*012c*/ 	.short	0x0100
        /*012e*/ 	.byte	0x08
	.zero		1


	//   ....[11]....
        /*0130*/ 	.word	0x00000300
        /*0134*/ 	.word	0x000000ff
        /*0138*/ 	.word	0x000000c0
        /*013c*/ 	.short	0x0100
        /*013e*/ 	.byte	0x08
	.zero		1


	//   ....[12]....
        /*0140*/ 	.word	0x00000310
        /*0144*/ 	.word	0x000000ff
        /*0148*/ 	.word	0x00000030
        /*014c*/ 	.short	0x0100
        /*014e*/ 	.byte	0x08
	.zero		1


	//   ....[13]....
        /*0150*/ 	.word	0x00000320
        /*0154*/ 	.word	0x000000ff
        /*0158*/ 	.word	0x000000c8
        /*015c*/ 	.short	0x0100
        /*015e*/ 	.byte	0x08
	.zero		1


	//   ....[14]....
        /*0160*/ 	.word	0x00000330
        /*0164*/ 	.word	0x000000ff
        /*0168*/ 	.word	0x00000038
        /*016c*/ 	.short	0x0100
        /*016e*/ 	.byte	0x08
	.zero		1


	//   ....[15]....
        /*0170*/ 	.word	0x00000340
        /*0174*/ 	.word	0x000000ff
        /*0178*/ 	.word	0x000000d0
        /*017c*/ 	.short	0x0100
        /*017e*/ 	.byte	0x08
	.zero		1


	//   ....[16]....
        /*0180*/ 	.word	0x00000350
        /*0184*/ 	.word	0x000000ff
        /*0188*/ 	.word	0x00000040
        /*018c*/ 	.short	0x0100
        /*018e*/ 	.byte	0x08
	.zero		1


	//   ....[17]....
        /*0190*/ 	.word	0x00000360
        /*0194*/ 	.word	0x000000ff
        /*0198*/ 	.word	0x000000d8
        /*019c*/ 	.short	0x0100
        /*019e*/ 	.byte	0x08
	.zero		1


	//   ....[18]....
        /*01a0*/ 	.word	0x00000370
        /*01a4*/ 	.word	0x000000ff
        /*01a8*/ 	.word	0x00000048
        /*01ac*/ 	.short	0x0100
        /*01ae*/ 	.byte	0x08
	.zero		1


	//   ....[19]....
        /*01b0*/ 	.word	0x00000380
        /*01b4*/ 	.word	0x000000ff
        /*01b8*/ 	.word	0x000000e0
        /*01bc*/ 	.short	0x0100
        /*01be*/ 	.byte	0x08
	.zero		1


	//   ....[20]....
        /*01c0*/ 	.word	0x00000390
        /*01c4*/ 	.word	0x000000ff
        /*01c8*/ 	.word	0x00000050
        /*01cc*/ 	.short	0x0100
        /*01ce*/ 	.byte	0x08
	.zero		1


	//   ....[21]....
        /*01d0*/ 	.word	0x000003a0
        /*01d4*/ 	.word	0x000000ff
        /*01d8*/ 	.word	0x000000e8
        /*01dc*/ 	.short	0x0100
        /*01de*/ 	.byte	0x08
	.zero		1


	//   ....[22]....
        /*01e0*/ 	.word	0x000003b0
        /*01e4*/ 	.word	0x000000ff
        /*01e8*/ 	.word	0x00000058
        /*01ec*/ 	.short	0x0100
        /*01ee*/ 	.byte	0x08
	.zero		1


	//   ....[23]....
        /*01f0*/ 	.word	0x000003c0
        /*01f4*/ 	.word	0x000000ff
        /*01f8*/ 	.word	0x000000f0
        /*01fc*/ 	.short	0x0100
        /*01fe*/ 	.byte	0x08
	.zero		1


	//   ....[24]....
        /*0200*/ 	.word	0x000003d0
        /*0204*/ 	.word	0x000000ff
        /*0208*/ 	.word	0x00000060
        /*020c*/ 	.short	0x0100
        /*020e*/ 	.byte	0x08
	.zero		1


	//   ....[25]....
        /*0210*/ 	.word	0x000003e0
        /*0214*/ 	.word	0x000000ff
        /*0218*/ 	.word	0x000000f8
        /*021c*/ 	.short	0x0100
        /*021e*/ 	.byte	0x08
	.zero		1


	//   ....[26]....
        /*0220*/ 	.word	0x000003f0
        /*0224*/ 	.word	0x000000ff
        /*0228*/ 	.word	0x00000068
        /*022c*/ 	.short	0x0100
        /*022e*/ 	.byte	0x08
	.zero		1


	//   ....[27]....
        /*0230*/ 	.word	0x00000400
        /*0234*/ 	.word	0x000000ff
        /*0238*/ 	.word	0x00000100
        /*023c*/ 	.short	0x0100
        /*023e*/ 	.byte	0x08
	.zero		1


	//   ....[28]....
        /*0240*/ 	.word	0x00000410
        /*0244*/ 	.word	0x000000ff
        /*0248*/ 	.word	0x00000070
        /*024c*/ 	.short	0x0100
        /*024e*/ 	.byte	0x08
	.zero		1


	//   ....[29]....
        /*0250*/ 	.word	0x00000420
        /*0254*/ 	.word	0x000000ff
        /*0258*/ 	.word	0x00000108
        /*025c*/ 	.short	0x0100
        /*025e*/ 	.byte	0x08
	.zero		1


	//   ....[30]....
        /*0260*/ 	.word	0x00000430
        /*0264*/ 	.word	0x000000ff
        /*0268*/ 	.word	0x00000078
        /*026c*/ 	.short	0x0100
        /*026e*/ 	.byte	0x08
	.zero		1


	//   ....[31]....
        /*0270*/ 	.word	0x00000440
        /*0274*/ 	.word	0x000000ff
        /*0278*/ 	.word	0x00000110
        /*027c*/ 	.short	0x0100
        /*027e*/ 	.byte	0x08
	.zero		1


	//   ....[32]....
        /*0280*/ 	.word	0x00000450
        /*0284*/ 	.word	0x000000ff
        /*0288*/ 	.word	0x00000080
        /*028c*/ 	.short	0x0100
        /*028e*/ 	.byte	0x08
	.zero		1


	//   ....[33]....
        /*0290*/ 	.word	0x00000460
        /*0294*/ 	.word	0x000000ff
        /*0298*/ 	.word	0x00000118
        /*029c*/ 	.short	0x0100
        /*029e*/ 	.byte	0x08
	.zero		1


	//   ....[34]....
        /*02a0*/ 	.word	0x00000470
        /*02a4*/ 	.word	0x000000ff
        /*02a8*/ 	.word	0x00000088
        /*02ac*/ 	.short	0x0100
        /*02ae*/ 	.byte	0x08
	.zero		1


	//   ....[35]....
        /*02b0*/ 	.word	0x00000480
        /*02b4*/ 	.word	0x000000ff
        /*02b8*/ 	.word	0x00000120
        /*02bc*/ 	.short	0x0100
        /*02be*/ 	.byte	0x08
	.zero		1


	//   ....[36]....
        /*02c0*/ 	.word	0x00000490
        /*02c4*/ 	.word	0x000000ff
        /*02c8*/ 	.word	0x00000090
        /*02cc*/ 	.short	0x0100
        /*02ce*/ 	.byte	0x08
	.zero		1


	//   ....[37]....
        /*02d0*/ 	.word	0x000004a0
        /*02d4*/ 	.word	0x000000ff
        /*02d8*/ 	.word	0x00000128
        /*02dc*/ 	.short	0x0100
        /*02de*/ 	.byte	0x08
	.zero		1


	//   ....[38]....
        /*02e0*/ 	.word	0x00000740
        /*02e4*/ 	.word	0x000000ff
        /*02e8*/ 	.word	0x00000140
        /*02ec*/ 	.short	0x0100
        /*02ee*/ 	.byte	0x06
	.zero		1


	//   ....[39]....
        /*02f0*/ 	.word	0x000007a0
        /*02f4*/ 	.word	0x000000ff
        /*02f8*/ 	.word	0x00000148
        /*02fc*/ 	.short	0x0100
        /*02fe*/ 	.byte	0x06
	.zero		1


	//   ....[40]....
        /*0300*/ 	.word	0x00001400
        /*0304*/ 	.word	0x00000003
        /*0308*/ 	.word	0x00000000
        /*030c*/ 	.short	0x010a
        /*030e*/ 	.byte	0x3f
	.zero		1


	//   ....[41]....
        /*0310*/ 	.word	0x00001440
        /*0314*/ 	.word	0x00000003
        /*0318*/ 	.word	0x00000000
        /*031c*/ 	.short	0x010a
        /*031e*/ 	.byte	0x3f
	.zero		1


	//   ....[42]....
        /*0320*/ 	.word	0x00001e50
        /*0324*/ 	.word	0x000000ff
        /*0328*/ 	.word	0x00000000
        /*032c*/ 	.short	0x010a
        /*032e*/ 	.byte	0x04
	.zero		1


	//   ....[43]....
        /*0330*/ 	.word	0x00001e90
        /*0334*/ 	.word	0x000000ff
        /*0338*/ 	.word	0x00000000
        /*033c*/ 	.short	0x010a
        /*033e*/ 	.byte	0x04
	.zero		1


	//   ....[44]....
        /*0340*/ 	.word	0x00002760
        /*0344*/ 	.word	0x000000ff
        /*0348*/ 	.word	0x00000000
        /*034c*/ 	.short	0x0101
        /*034e*/ 	.byte	0x35
	.zero		1


	//   ....[45]....
        /*0350*/ 	.word	0x00002980
        /*0354*/ 	.word	0x000000ff
        /*0358*/ 	.word	0x00000000
        /*035c*/ 	.short	0x0101
        /*035e*/ 	.byte	0x04
	.zero		1


	//   ....[46]....
        /*0360*/ 	.word	0x0000c530
        /*0364*/ 	.word	0x0000000e
        /*0368*/ 	.word	0x00000098
        /*036c*/ 	.short	0x010a
        /*036e*/ 	.byte	0x3f
	.zero		1


	//   ....[47]....
        /*0370*/ 	.word	0x0000c910
        /*0374*/ 	.word	0x00000006
        /*0378*/ 	.word	0x00000148
        /*037c*/ 	.short	0x0101
        /*037e*/ 	.byte	0x3f
	.zero		1


	//   ....[48]....
        /*0380*/ 	.word	0x0000d030
        /*0384*/ 	.word	0x00000007
        /*0388*/ 	.word	0x00000000
        /*038c*/ 	.short	0x010a
        /*038e*/ 	.byte	0x3f
	.zero		1


	//   ....[49]....
        /*0390*/ 	.word	0x0000d0b0
        /*0394*/ 	.word	0x00000009
        /*0398*/ 	.word	0x00000000
        /*039c*/ 	.short	0x010a
        /*039e*/ 	.byte	0x3f
	.zero		1


	//   ....[50]....
        /*03a0*/ 	.word	0x0000d140
        /*03a4*/ 	.word	0x00000006
        /*03a8*/ 	.word	0x00000000
        /*03ac*/ 	.short	0x010a
        /*03ae*/ 	.byte	0x3f
	.zero		1


	//   ....[51]....
        /*03b0*/ 	.word	0x0000d1d0
        /*03b4*/ 	.word	0x00000009
        /*03b8*/ 	.word	0x00000000
        /*03bc*/ 	.short	0x010a
        /*03be*/ 	.byte	0x3f
	.zero		1


	//   ....[52]....
        /*03c0*/ 	.word	0x0000d260
        /*03c4*/ 	.word	0x00000006
        /*03c8*/ 	.word	0x00000000
        /*03cc*/ 	.short	0x010a
        /*03ce*/ 	.byte	0x3f
	.zero		1


	//   ....[53]....
        /*03d0*/ 	.word	0x0000d2f0
        /*03d4*/ 	.word	0x00000009
        /*03d8*/ 	.word	0x00000000
        /*03dc*/ 	.short	0x010a
        /*03de*/ 	.byte	0x3f
	.zero		1


	//   ....[54]....
        /*03e0*/ 	.word	0x0000d380
        /*03e4*/ 	.word	0x00000006
        /*03e8*/ 	.word	0x00000000
        /*03ec*/ 	.short	0x010a
        /*03ee*/ 	.byte	0x3f
	.zero		1


	//   ....[55]....
        /*03f0*/ 	.word	0x0000d410
        /*03f4*/ 	.word	0x00000009
        /*03f8*/ 	.word	0x00000000
        /*03fc*/ 	.short	0x010a
        /*03fe*/ 	.byte	0x3f
	.zero		1


	//   ....[56]....
        /*0400*/ 	.word	0x0000d4a0
        /*0404*/ 	.word	0x00000006
        /*0408*/ 	.word	0x00000000
        /*040c*/ 	.short	0x010a
        /*040e*/ 	.byte	0x3f
	.zero		1


	//   ....[57]....
        /*0410*/ 	.word	0x0000d530
        /*0414*/ 	.word	0x00000009
        /*0418*/ 	.word	0x00000000
        /*041c*/ 	.short	0x010a
        /*041e*/ 	.byte	0x3f
	.zero		1


	//   ....[58]....
        /*0420*/ 	.word	0x0000d5c0
        /*0424*/ 	.word	0x00000006
        /*0428*/ 	.word	0x00000000
        /*042c*/ 	.short	0x010a
        /*042e*/ 	.byte	0x3f
	.zero		1


	//   ....[59]....
        /*0430*/ 	.word	0x0000d650
        /*0434*/ 	.word	0x00000009
        /*0438*/ 	.word	0x00000000
        /*043c*/ 	.short	0x010a
        /*043e*/ 	.byte	0x3f
	.zero		1


	//   ....[60]....
        /*0440*/ 	.word	0x0000d6e0
        /*0444*/ 	.word	0x00000006
        /*0448*/ 	.word	0x00000000
        /*044c*/ 	.short	0x010a
        /*044e*/ 	.byte	0x3f
	.zero		1


	//   ....[61]....
        /*0450*/ 	.word	0x0000d770
        /*0454*/ 	.word	0x00000009
        /*0458*/ 	.word	0x00000000
        /*045c*/ 	.short	0x010a
        /*045e*/ 	.byte	0x3f
	.zero		1


	//   ....[62]....
        /*0460*/ 	.word	0x0000d800
        /*0464*/ 	.word	0x00000006
        /*0468*/ 	.word	0x00000000
        /*046c*/ 	.short	0x010a
        /*046e*/ 	.byte	0x3f
	.zero		1


	//   ....[63]....
        /*0470*/ 	.word	0x0000d890
        /*0474*/ 	.word	0x00000009
        /*0478*/ 	.word	0x00000000
        /*047c*/ 	.short	0x010a
        /*047e*/ 	.byte	0x3f
	.zero		1


	//   ....[64]....
        /*0480*/ 	.word	0x0000d920
        /*0484*/ 	.word	0x00000006
        /*0488*/ 	.word	0x00000000
        /*048c*/ 	.short	0x010a
        /*048e*/ 	.byte	0x3f
	.zero		1


	//   ....[65]....
        /*0490*/ 	.word	0x0000d9b0
        /*0494*/ 	.word	0x00000009
        /*0498*/ 	.word	0x00000000
        /*049c*/ 	.short	0x010a
        /*049e*/ 	.byte	0x3f
	.zero		1


	//   ....[66]....
        /*04a0*/ 	.word	0x0000da40
        /*04a4*/ 	.word	0x00000003
        /*04a8*/ 	.word	0x00000000
        /*04ac*/ 	.short	0x010a
        /*04ae*/ 	.byte	0x3f
	.zero		1


	//   ....[67]....
        /*04b0*/ 	.word	0x0000daa0
        /*04b4*/ 	.word	0x00000003
        /*04b8*/ 	.word	0x00000000
        /*04bc*/ 	.short	0x010a
        /*04be*/ 	.byte	0x3f
	.zero		1


	//   ....[68]....
        /*04c0*/ 	.word	0x0000db00
        /*04c4*/ 	.word	0x00000004
        /*04c8*/ 	.word	0x00000000
        /*04cc*/ 	.short	0x010a
        /*04ce*/ 	.byte	0x3f
	.zero		1


	//   ....[69]....
        /*04d0*/ 	.word	0x0000dbd0
        /*04d4*/ 	.word	0x0000000e
        /*04d8*/ 	.word	0x00000098
        /*04dc*/ 	.short	0x010a
        /*04de*/ 	.byte	0x3f
	.zero		1


	//   ....[70]....
        /*04e0*/ 	.word	0x0000dca0
        /*04e4*/ 	.word	0x00000007
        /*04e8*/ 	.word	0x00000000
        /*04ec*/ 	.short	0x010a
        /*04ee*/ 	.byte	0x3f
	.zero		1


	//   ....[71]....
        /*04f0*/ 	.word	0x0000dcf0
        /*04f4*/ 	.word	0x00000009
        /*04f8*/ 	.word	0x00000000
        /*04fc*/ 	.short	0x010a
        /*04fe*/ 	.byte	0x3f
	.zero		1


	//   ....[72]....
        /*0500*/ 	.word	0x0000dd40
        /*0504*/ 	.word	0x00000006
        /*0508*/ 	.word	0x00000000
        /*050c*/ 	.short	0x010a
        /*050e*/ 	.byte	0x3f
	.zero		1


	//   ....[73]....
        /*0510*/ 	.word	0x0000dd90
        /*0514*/ 	.word	0x00000009
        /*0518*/ 	.word	0x00000000
        /*051c*/ 	.short	0x010a
        /*051e*/ 	.byte	0x3f
	.zero		1


	//   ....[74]....
        /*0520*/ 	.word	0x0000dde0
        /*0524*/ 	.word	0x00000006
        /*0528*/ 	.word	0x00000000
        /*052c*/ 	.short	0x010a
        /*052e*/ 	.byte	0x3f
	.zero		1


	//   ....[75]....
        /*0530*/ 	.word	0x0000de30
        /*0534*/ 	.word	0x00000009
        /*0538*/ 	.word	0x00000000
        /*053c*/ 	.short	0x010a
        /*053e*/ 	.byte	0x3f
	.zero		1


	//   ....[76]....
        /*0540*/ 	.word	0x0000de80
        /*0544*/ 	.word	0x00000006
        /*0548*/ 	.word	0x00000000
        /*054c*/ 	.short	0x010a
        /*054e*/ 	.byte	0x3f
	.zero		1


	//   ....[77]....
        /*0550*/ 	.word	0x0000ded0
        /*0554*/ 	.word	0x00000009
        /*0558*/ 	.word	0x00000000
        /*055c*/ 	.short	0x010a
        /*055e*/ 	.byte	0x3f
	.zero		1


	//   ....[78]....
        /*0560*/ 	.word	0x0000df20
        /*0564*/ 	.word	0x00000006
        /*0568*/ 	.word	0x00000000
        /*056c*/ 	.short	0x010a
        /*056e*/ 	.byte	0x3f
	.zero		1


	//   ....[79]....
        /*0570*/ 	.word	0x0000df70
        /*0574*/ 	.word	0x00000009
        /*0578*/ 	.word	0x00000000
        /*057c*/ 	.short	0x010a
        /*057e*/ 	.byte	0x3f
	.zero		1


	//   ....[80]....
        /*0580*/ 	.word	0x0000dfc0
        /*0584*/ 	.word	0x00000006
        /*0588*/ 	.word	0x00000000
        /*058c*/ 	.short	0x010a
        /*058e*/ 	.byte	0x3f
	.zero		1


	//   ....[81]....
        /*0590*/ 	.word	0x0000e010
        /*0594*/ 	.word	0x00000009
        /*0598*/ 	.word	0x00000000
        /*059c*/ 	.short	0x010a
        /*059e*/ 	.byte	0x3f
	.zero		1


	//   ....[82]....
        /*05a0*/ 	.word	0x0000e060
        /*05a4*/ 	.word	0x00000006
        /*05a8*/ 	.word	0x00000000
        /*05ac*/ 	.short	0x010a
        /*05ae*/ 	.byte	0x3f
	.zero		1


	//   ....[83]....
        /*05b0*/ 	.word	0x0000e0b0
        /*05b4*/ 	.word	0x00000009
        /*05b8*/ 	.word	0x00000000
        /*05bc*/ 	.short	0x010a
        /*05be*/ 	.byte	0x3f
	.zero		1


	//   ....[84]....
        /*05c0*/ 	.word	0x0000e100
        /*05c4*/ 	.word	0x00000006
        /*05c8*/ 	.word	0x00000000
        /*05cc*/ 	.short	0x010a
        /*05ce*/ 	.byte	0x3f
	.zero		1


	//   ....[85]....
        /*05d0*/ 	.word	0x0000e150
        /*05d4*/ 	.word	0x00000009
        /*05d8*/ 	.word	0x00000000
        /*05dc*/ 	.short	0x010a
        /*05de*/ 	.byte	0x3f
	.zero		1


	//   ....[86]....
        /*05e0*/ 	.word	0x0000e1a0
        /*05e4*/ 	.word	0x00000006
        /*05e8*/ 	.word	0x00000000
        /*05ec*/ 	.short	0x010a
        /*05ee*/ 	.byte	0x3f
	.zero		1


	//   ....[87]....
        /*05f0*/ 	.word	0x0000e1f0
        /*05f4*/ 	.word	0x00000009
        /*05f8*/ 	.word	0x00000000
        /*05fc*/ 	.short	0x010a
        /*05fe*/ 	.byte	0x3f
	.zero		1


	//----- nvinfo : EIATTR_NUM_MBARRIERS
	.align		4
.L_35:
        /*0600*/ 	.byte	0x03, 0x38
        /*0602*/ 	.short	0x0028


	//----- nvinfo : EIATTR_EXIT_INSTR_OFFSETS
	.align		4
        /*0604*/ 	.byte	0x04, 0x1c
        /*0606*/ 	.short	(.L_37 - .L_36)


	//   ....[0]....
.L_36:
        /*0608*/ 	.word	0x000007f0


	//   ....[1]....
        /*060c*/ 	.word	0x000010e0


	//   ....[2]....
        /*0610*/ 	.word	0x0000bb70


	//   ....[3]....
        /*0614*/ 	.word	0x0000c1d0


	//   ....[4]....
        /*0618*/ 	.word	0x0000da90


	//----- nvinfo : EIATTR_MAX_THREADS
	.align		4
.L_37:
        /*061c*/ 	.byte	0x04, 0x05
        /*061e*/ 	.short	(.L_39 - .L_38)
.L_38:
        /*0620*/ 	.word	0x00000180
        /*0624*/ 	.word	0x00000001
        /*0628*/ 	.word	0x00000001


	//----- nvinfo : EIATTR_CRS_STACK_SIZE
	.align		4
.L_39:
        /*062c*/ 	.byte	0x04, 0x1e
        /*062e*/ 	.short	(.L_41 - .L_40)
.L_40:
        /*0630*/ 	.word	0x00000000


	//----- nvinfo : EIATTR_CBANK_PARAM_SIZE
	.align		4
.L_41:
        /*0634*/ 	.byte	0x03, 0x19
        /*0636*/ 	.short	0x0470


	//----- nvinfo : EIATTR_PARAM_CBANK
	.align		4
        /*0638*/ 	.byte	0x04, 0x0a
        /*063a*/ 	.short	(.L_43 - .L_42)
	.align		4
.L_42:
        /*063c*/ 	.word	index@(.nv.constant0._ZN7cutlass13device_kernelINS_4gemm6kernel13GemmUniversalIN4cute5tupleIJiiiiEEENS1_10collective13CollectiveMmaINS1_34MainloopSm90TmaGmmaWarpSpecializedILi19ENS5_IJNS4_1CILi1EEESB_SB_EEENS1_35KernelTmaWarpSpecializedCooperativeEEENS5_IJNSA_ILi192EEENSA_ILi176EEENSA_ILi32EEEEEEaNS5_IJlSB_lEEEaSJ_NS4_8TiledMMAINS4_8MMA_AtomIJNS4_4SM904GMMA26MMA_64x16x32_S32S8S8_SS_TNEEEENS4_6LayoutINS5_IJNSA_ILi2EEESB_SB_EEENS5_IJSB_NSA_ILi0EEEST_EEEEENS5_IJNS4_10UnderscoreESW_SW_EEEEENS4_13SM90_TMA_LOADENS4_14ComposedLayoutINS4_7SwizzleILi1ELi4ELi3EEENS4_18smem_ptr_flag_bitsILi8EEENSQ_INS5_IJNSA_ILi8EEESH_EEENS5_IJSH_SB_EEEEEEEvNS4_8identityESZ_S19_vS1A_EENS_8epilogue10collective6detail29Sm90TmaWarpSpecializedAdapterINS1D_15DefaultEpilogueIaSJ_SJ_NS1C_6thread17LinearCombinationIaLi1EiiLNS1H_9ScaleType4KindE0ELNS_15FloatRoundStyleE2EaEENS1_15EpilogueDefaultEEEEEvvEEEEvNT_6ParamsE)
        /*0640*/ 	.short	0x0210
        /*0642*/ 	.short	0x0470


	//----- nvinfo : EIATTR_SW_WAR
	.align		4
.L_43:
        /*0644*/ 	.byte	0x04, 0x36
        /*0646*/ 	.short	(.L_45 - .L_44)
.L_44:
        /*0648*/ 	.word	0x00000008
.L_45:


//--------------------- .nv.callgraph             --------------------------
	.section	.nv.callgraph,"",@"SHT_CUDA_CALLGRAPH"
	.align	4
	.sectionentsize	8
	.align		4
        /*0000*/ 	.word	0x00000000
	.align		4
        /*0004*/ 	.word	0xffffffff
	.align		4
        /*0008*/ 	.word	index@(_ZN7cutlass13device_kernelINS_4gemm6kernel13GemmUniversalIN4cute5tupleIJiiiiEEENS1_10collective13CollectiveMmaINS1_34MainloopSm90TmaGmmaWarpSpecializedILi19ENS5_IJNS4_1CILi1EEESB_SB_EEENS1_35KernelTmaWarpSpecializedCooperativeEEENS5_IJNSA_ILi192EEENSA_ILi176EEENSA_ILi32EEEEEEaNS5_IJlSB_lEEEaSJ_NS4_8TiledMMAINS4_8MMA_AtomIJNS4_4SM904GMMA26MMA_64x16x32_S32S8S8_SS_TNEEEENS4_6LayoutINS5_IJNSA_ILi2EEESB_SB_EEENS5_IJSB_NSA_ILi0EEEST_EEEEENS5_IJNS4_10UnderscoreESW_SW_EEEEENS4_13SM90_TMA_LOADENS4_14ComposedLayoutINS4_7SwizzleILi1ELi4ELi3EEENS4_18smem_ptr_flag_bitsILi8EEENSQ_INS5_IJNSA_ILi8EEESH_EEENS5_IJSH_SB_EEEEEEEvNS4_8identityESZ_S19_vS1A_EENS_8epilogue10collective6detail29Sm90TmaWarpSpecializedAdapterINS1D_15DefaultEpilogueIaSJ_SJ_NS1C_6thread17LinearCombinationIaLi1EiiLNS1H_9ScaleType4KindE0ELNS_15FloatRoundStyleE2EaEENS1_15EpilogueDefaultEEEEEvvEEEEvNT_6ParamsE)
	.align		4
        /*000c*/ 	.word	index@(__assertfail)
	.align		4
        /*0010*/ 	.word	0x00000000
	.align		4
        /*0014*/ 	.word	0xfffffffe
	.align		4
        /*0018*/ 	.word	0x00000000
	.align		4
        /*001c*/ 	.word	0xfffffffd
	.align		4
        /*0020*/ 	.word	0x00000000
	.align		4
        /*0024*/ 	.word	0xfffffffc


//--------------------- .nv.constant4             --------------------------
	.section	.nv.constant4,"a",@progbits
	.align	8
	.align		8
.nv.constant4:
        /*0000*/ 	.dword	__assertfail
	.align		8
        /*0008*/ 	.dword	__unnamed_1
	.align		8
        /*0010*/ 	.dword	_ZN40_INTERNAL_1b922b18_4_k_cu_ed3f0508_173274cuda3std3__45__cpo5beginE
	.align		8
        /*0018*/ 	.dword	_ZN40_INTERNAL_1b922b18_4_k_cu_ed3f0508_173274cuda3std3__45__cpo3endE
	.align		8
        /*0020*/ 	.dword	_ZN40_INTERNAL_1b922b18_4_k_cu_ed3f0508_173274cuda3std3__45__cpo6cbeginE
	.align		8
        /*0028*/ 	.dword	_ZN40_INTERNAL_1b922b18_4_k_cu_ed3f0508_173274cuda3std3__45__cpo4cendE
	.align		8
        /*0030*/ 	.dword	_ZN40_INTERNAL_1b922b18_4_k_cu_ed3f0508_173274cuda3std3__442_GLOBAL__N__1b922b18_4_k_cu_ed3f0508_173276ignoreE
	.align		8
        /*0038*/ 	.dword	_ZN40_INTERNAL_1b922b18_4_k_cu_ed3f0508_173274cuda3std3__419piecewise_constructE
	.align		8
        /*0040*/ 	.dword	_ZN40_INTERNAL_1b922b18_4_k_cu_ed3f0508_173274cuda3std3__48in_placeE
	.align		8
        /*0048*/ 	.dword	_ZN40_INTERNAL_1b922b18_4_k_cu_ed3f0508_173274cuda3std6ranges3__45__cpo4swapE
	.align		8
        /*0050*/ 	.dword	_ZN40_INTERNAL_1b922b18_4_k_cu_ed3f0508_173274cuda3std6ranges3__45__cpo9iter_moveE
	.align		8
        /*0058*/ 	.dword	_ZN40_INTERNAL_1b922b18_4_k_cu_ed3f0508_173274cute7productE
	.align		8
        /*0060*/ 	.dword	_ZN40_INTERNAL_1b922b18_4_k_cu_ed3f0508_173274cute1_E
	.align		8
        /*0068*/ 	.dword	$str$22
	.align		8
        /*0070*/ 	.dword	$str$23


//--------------------- .text._ZN7cutlass13device_kernelINS_4gemm6kernel13GemmUniversalIN4cute5tupleIJiiiiEEENS1_10collective13CollectiveMmaINS1_34MainloopSm90TmaGmmaWarpSpecializedILi19ENS5_IJNS4_1CILi1EEESB_SB_EEENS1_35KernelTmaWarpSpecializedCooperativeEEENS5_IJNSA_ILi192EEENSA_ILi176EEENSA_ILi32EEEEEEaNS5_IJlSB_lEEEaSJ_NS4_8TiledMMAINS4_8MMA_AtomIJNS4_4SM904GMMA26MMA_64x16x32_S32S8S8_SS_TNEEEENS4_6LayoutINS5_IJNSA_ILi2EEESB_SB_EEENS5_IJSB_NSA_ILi0EEEST_EEEEENS5_IJNS4_10UnderscoreESW_SW_EEEEENS4_13SM90_TMA_LOADENS4_14ComposedLayoutINS4_7SwizzleILi1ELi4ELi3EEENS4_18smem_ptr_flag_bitsILi8EEENSQ_INS5_IJNSA_ILi8EEESH_EEENS5_IJSH_SB_EEEEEEEvNS4_8identityESZ_S19_vS1A_EENS_8epilogue10collective6detail29Sm90TmaWarpSpecializedAdapterINS1D_15DefaultEpilogueIaSJ_SJ_NS1C_6thread17LinearCombinationIaLi1EiiLNS1H_9ScaleType4KindE0ELNS_15FloatRoundStyleE2EaEENS1_15EpilogueDefaultEEEEEvvEEEEvNT_6ParamsE --------------------------
	.section	.text._ZN7cutlass13device_kernelINS_4gemm6kernel13GemmUniversalIN4cute5tupleIJiiiiEEENS1_10collective13CollectiveMmaINS1_34MainloopSm90TmaGmmaWarpSpecializedILi19ENS5_IJNS4_1CILi1EEESB_SB_EEENS1_35KernelTmaWarpSpecializedCooperativeEEENS5_IJNSA_ILi192EEENSA_ILi176EEENSA_ILi32EEEEEEaNS5_IJlSB_lEEEaSJ_NS4_8TiledMMAINS4_8MMA_AtomIJNS4_4SM904GMMA26MMA_64x16x32_S32S8S8_SS_TNEEEENS4_6LayoutINS5_IJNSA_ILi2EEESB_SB_EEENS5_IJSB_NSA_ILi0EEEST_EEEEENS5_IJNS4_10UnderscoreESW_SW_EEEEENS4_13SM90_TMA_LOADENS4_14ComposedLayoutINS4_7SwizzleILi1ELi4ELi3EEENS4_18smem_ptr_flag_bitsILi8EEENSQ_INS5_IJNSA_ILi8EEESH_EEENS5_IJSH_SB_EEEEEEEvNS4_8identityESZ_S19_vS1A_EENS_8epilogue10collective6detail29Sm90TmaWarpSpecializedAdapterINS1D_15DefaultEpilogueIaSJ_SJ_NS1C_6thread17LinearCombinationIaLi1EiiLNS1H_9ScaleType4KindE0ELNS_15FloatRoundStyleE2EaEENS1_15EpilogueDefaultEEEEEvvEEEEvNT_6ParamsE,"ax",@progbits
	.align	128
.text._ZN7cutlass13device_kernelINS_4gemm6kernel13GemmUniversalIN4cute5tupleIJiiiiEEENS1_10collective13CollectiveMmaINS1_34MainloopSm90TmaGmmaWarpSpecializedILi19ENS5_IJNS4_1CILi1EEESB_SB_EEENS1_35KernelTmaWarpSpecializedCooperativeEEENS5_IJNSA_ILi192EEENSA_ILi176EEENSA_ILi32EEEEEEaNS5_IJlSB_lEEEaSJ_NS4_8TiledMMAINS4_8MMA_AtomIJNS4_4SM904GMMA26MMA_64x16x32_S32S8S8_SS_TNEEEENS4_6LayoutINS5_IJNSA_ILi2EEESB_SB_EEENS5_IJSB_NSA_ILi0EEEST_EEEEENS5_IJNS4_10UnderscoreESW_SW_EEEEENS4_13SM90_TMA_LOADENS4_14ComposedLayoutINS4_7SwizzleILi1ELi4ELi3EEENS4_18smem_ptr_flag_bitsILi8EEENSQ_INS5_IJNSA_ILi8EEESH_EEENS5_IJSH_SB_EEEEEEEvNS4_8identityESZ_S19_vS1A_EENS_8epilogue10collective6detail29Sm90TmaWarpSpecializedAdapterINS1D_15DefaultEpilogueIaSJ_SJ_NS1C_6thread17LinearCombinationIaLi1EiiLNS1H_9ScaleType4KindE0ELNS_15FloatRoundStyleE2EaEENS1_15EpilogueDefaultEEEEEvvEEEEvNT_6ParamsE:
        .type           _ZN7cutlass13device_kernelINS_4gemm6kernel13GemmUniversalIN4cute5tupleIJiiiiEEENS1_10collective13CollectiveMmaINS1_34MainloopSm90TmaGmmaWarpSpecializedILi19ENS5_IJNS4_1CILi1EEESB_SB_EEENS1_35KernelTmaWarpSpecializedCooperativeEEENS5_IJNSA_ILi192EEENSA_ILi176EEENSA_ILi32EEEEEEaNS5_IJlSB_lEEEaSJ_NS4_8TiledMMAINS4_8MMA_AtomIJNS4_4SM904GMMA26MMA_64x16x32_S32S8S8_SS_TNEEEENS4_6LayoutINS5_IJNSA_ILi2EEESB_SB_EEENS5_IJSB_NSA_ILi0EEEST_EEEEENS5_IJNS4_10UnderscoreESW_SW_EEEEENS4_13SM90_TMA_LOADENS4_14ComposedLayoutINS4_7SwizzleILi1ELi4ELi3EEENS4_18smem_ptr_flag_bitsILi8EEENSQ_INS5_IJNSA_ILi8EEESH_EEENS5_IJSH_SB_EEEEEEEvNS4_8identityESZ_S19_vS1A_EENS_8epilogue10collective6detail29Sm90TmaWarpSpecializedAdapterINS1D_15DefaultEpilogueIaSJ_SJ_NS1C_6thread17LinearCombinationIaLi1EiiLNS1H_9ScaleType4KindE0ELNS_15FloatRoundStyleE2EaEENS1_15EpilogueDefaultEEEEEvvEEEEvNT_6ParamsE,@function
        .size           _ZN7cutlass13device_kernelINS_4gemm6kernel13GemmUniversalIN4cute5tupleIJiiiiEEENS1_10collective13CollectiveMmaINS1_34MainloopSm90TmaGmmaWarpSpecializedILi19ENS5_IJNS4_1CILi1EEESB_SB_EEENS1_35KernelTmaWarpSpecializedCooperativeEEENS5_IJNSA_ILi192EEENSA_ILi176EEENSA_ILi32EEEEEEaNS5_IJlSB_lEEEaSJ_NS4_8TiledMMAINS4_8MMA_AtomIJNS4_4SM904GMMA26MMA_64x16x32_S32S8S8_SS_TNEEEENS4_6LayoutINS5_IJNSA_ILi2EEESB_SB_EEENS5_IJSB_NSA_ILi0EEEST_EEEEENS5_IJNS4_10UnderscoreESW_SW_EEEEENS4_13SM90_TMA_LOADENS4_14ComposedLayoutINS4_7SwizzleILi1ELi4ELi3EEENS4_18smem_ptr_flag_bitsILi8EEENSQ_INS5_IJNSA_ILi8EEESH_EEENS5_IJSH_SB_EEEEEEEvNS4_8identityESZ_S19_vS1A_EENS_8epilogue10collective6detail29Sm90TmaWarpSpecializedAdapterINS1D_15DefaultEpilogueIaSJ_SJ_NS1C_6thread17LinearCombinationIaLi1EiiLNS1H_9ScaleType4KindE0ELNS_15FloatRoundStyleE2EaEENS1_15EpilogueDefaultEEEEEvvEEEEvNT_6ParamsE,(.L_x_453 - _ZN7cutlass13device_kernelINS_4gemm6kernel13GemmUniversalIN4cute5tupleIJiiiiEEENS1_10collective13CollectiveMmaINS1_34MainloopSm90TmaGmmaWarpSpecializedILi19ENS5_IJNS4_1CILi1EEESB_SB_EEENS1_35KernelTmaWarpSpecializedCooperativeEEENS5_IJNSA_ILi192EEENSA_ILi176EEENSA_ILi32EEEEEEaNS5_IJlSB_lEEEaSJ_NS4_8TiledMMAINS4_8MMA_AtomIJNS4_4SM904GMMA26MMA_64x16x32_S32S8S8_SS_TNEEEENS4_6LayoutINS5_IJNSA_ILi2EEESB_SB_EEENS5_IJSB_NSA_ILi0EEEST_EEEEENS5_IJNS4_10UnderscoreESW_SW_EEEEENS4_13SM90_TMA_LOADENS4_14ComposedLayoutINS4_7SwizzleILi1ELi4ELi3EEENS4_18smem_ptr_flag_bitsILi8EEENSQ_INS5_IJNSA_ILi8EEESH_EEENS5_IJSH_SB_EEEEEEEvNS4_8identityESZ_S19_vS1A_EENS_8epilogue10collective6detail29Sm90TmaWarpSpecializedAdapterINS1D_15DefaultEpilogueIaSJ_SJ_NS1C_6thread17LinearCombinationIaLi1EiiLNS1H_9ScaleType4KindE0ELNS_15FloatRoundStyleE2EaEENS1_15EpilogueDefaultEEEEEvvEEEEvNT_6ParamsE)
        .other          _ZN7cutlass13device_kernelINS_4gemm6kernel13GemmUniversalIN4cute5tupleIJiiiiEEENS1_10collective13CollectiveMmaINS1_34MainloopSm90TmaGmmaWarpSpecializedILi19ENS5_IJNS4_1CILi1EEESB_SB_EEENS1_35KernelTmaWarpSpecializedCooperativeEEENS5_IJNSA_ILi192EEENSA_ILi176EEENSA_ILi32EEEEEEaNS5_IJlSB_lEEEaSJ_NS4_8TiledMMAINS4_8MMA_AtomIJNS4_4SM904GMMA26MMA_64x16x32_S32S8S8_SS_TNEEEENS4_6LayoutINS5_IJNSA_ILi2EEESB_SB_EEENS5_IJSB_NSA_ILi0EEEST_EEEEENS5_IJNS4_10UnderscoreESW_SW_EEEEENS4_13SM90_TMA_LOADENS4_14ComposedLayoutINS4_7SwizzleILi1ELi4ELi3EEENS4_18smem_ptr_flag_bitsILi8EEENSQ_INS5_IJNSA_ILi8EEESH_EEENS5_IJSH_SB_EEEEEEEvNS4_8identityESZ_S19_vS1A_EENS_8epilogue10collective6detail29Sm90TmaWarpSpecializedAdapterINS1D_15DefaultEpilogueIaSJ_SJ_NS1C_6thread17LinearCombinationIaLi1EiiLNS1H_9ScaleType4KindE0ELNS_15FloatRoundStyleE2EaEENS1_15EpilogueDefaultEEEEEvvEEEEvNT_6ParamsE,@"STO_CUDA_ENTRY STV_DEFAULT"
_ZN7cutlass13device_kernelINS_4gemm6kernel13GemmUniversalIN4cute5tupleIJiiiiEEENS1_10collective13CollectiveMmaINS1_34MainloopSm90TmaGmmaWarpSpecializedILi19ENS5_IJNS4_1CILi1EEESB_SB_EEENS1_35KernelTmaWarpSpecializedCooperativeEEENS5_IJNSA_ILi192EEENSA_ILi176EEENSA_ILi32EEEEEEaNS5_IJlSB_lEEEaSJ_NS4_8TiledMMAINS4_8MMA_AtomIJNS4_4SM904GMMA26MMA_64x16x32_S32S8S8_SS_TNEEEENS4_6LayoutINS5_IJNSA_ILi2EEESB_SB_EEENS5_IJSB_NSA_ILi0EEEST_EEEEENS5_IJNS4_10UnderscoreESW_SW_EEEEENS4_13SM90_TMA_LOADENS4_14ComposedLayoutINS4_7SwizzleILi1ELi4ELi3EEENS4_18smem_ptr_flag_bitsILi8EEENSQ_INS5_IJNSA_ILi8EEESH_EEENS5_IJSH_SB_EEEEEEEvNS4_8identityESZ_S19_vS1A_EENS_8epilogue10collective6detail29Sm90TmaWarpSpecializedAdapterINS1D_15DefaultEpilogueIaSJ_SJ_NS1C_6thread17LinearCombinationIaLi1EiiLNS1H_9ScaleType4KindE0ELNS_15FloatRoundStyleE2EaEENS1_15EpilogueDefaultEEEEEvvEEEEvNT_6ParamsE:
[----:B------:R-:W0:Y:S01]  /*0000*/  LDC R1, c[0x0][0x28] ;  /* 0x00000a00ff017b82 */ /* 0x000e220000000800 */
[----:B------:R-:W1:Y:S01]  /*0010*/  S2R R23, SR_TID.X ;  /* 0x0000000000177919 */ /* 0x000e620000002100 */
[----:B------:R-:W-:Y:S01]  /*0020*/  ELECT P0, URZ, PT ;  /* 0x00000000003f782f */ /* 0x000fe20003800000 */
[----:B------:R-:W-:Y:S01]  /*0030*/  BSSY B0, `(.L_x_0) ;  /* 0x000000f000007945 */ /* 0x000fe20003800000 */
[--C-:B-1----:R-:W-:Y:S02]  /*0040*/  SHF.R.U32.HI R0, RZ, 0x5, R23.reuse ;  /* 0x00000005ff007819 */ /* 0x102fe40000011617 */
[----:B------:R-:W-:-:S03]  /*0050*/  SHF.R.U32.HI R3, RZ, 0x7, R23 ;  /* 0x00000007ff037819 */ /* 0x000fc60000011617 */
[----:B------:R-:W1:Y:S04]  /*0060*/  SHFL.IDX PT, R2, R0, RZ, 0x1f ;  /* 0x00001fff00027589 */ /* 0x000e6800000e0000 */
[----:B------:R2:W3:Y:S01]  /*0070*/  SHFL.IDX PT, R10, R3, RZ, 0x1f ;  /* 0x00001fff030a7589 */ /* 0x0004e200000e0000 */
[----:B-1----:R-:W-:-:S13]  /*0080*/  ISETP.NE.OR P0, PT, R2, RZ, !P0 ;  /* 0x000000ff0200720c */ /* 0x002fda0004705670 */
[----:B0-23--:R-:W-:Y:S05]  /*0090*/  @P0 BRA `(.L_x_1) ;  /* 0x0000000000200947 */ /* 0x00dfea0003800000 */
[----:B------:R-:W-:Y:S02]  /*00a0*/  ULDC.64 UR4, c[0x0][0x198] ;  /* 0x0000660000047ab9 */ /* 0x000fe40000000a00 */
[----:B------:R-:W-:Y:S02]  /*00b0*/  UIADD3 UR6, UP0, UR4, 0xf0, URZ ;  /* 0x000000f004067890 */ /* 0x000fe4000ff1e03f */
[----:B------:R-:W-:Y:S02]  /*00c0*/  UIADD3 UR4, UP1, UR4, 0x1f0, URZ ;  /* 0x000001f004047890 */ /* 0x000fe4000ff3e03f */
[----:B------:R-:W-:Y:S02]  /*00d0*/  UIADD3.X UR7, URZ, UR5, URZ, UP0, !UPT ;  /* 0x000000053f077290 */ /* 0x000fe400087fe43f */
[----:B------:R-:W-:-:S07]  /*00e0*/  UIADD3.X UR5, URZ, UR5, URZ, UP1, !UPT ;  /* 0x000000053f057290 */ /* 0x000fce0008ffe43f */
[----:B------:R0:W-:Y:S02]  /*00f0*/  UTMACCTL.PF [UR6] ;  /* 0x00000000060079b9 */ /* 0x0001e40008040000 */
[----:B------:R0:W-:Y:S02]  /*0100*/  UTMACCTL.PF [UR4] ;  /* 0x00000000040079b9 */ /* 0x0001e40008040000 */
[----:B0-----:R-:W-:Y:S01]  /*0110*/  NOP ;  /* 0x0000000000007918 */ /* 0x001fe20000000000 */
.L_x_1:
[----:B------:R-:W-:Y:S05]  /*0120*/  BSYNC B0 ;  /* 0x0000000000007941 */ /* 0x000fea0003800000 */
.L_x_0:
[----:B------:R-:W0:Y:S02]  /*0130*/  SHFL.IDX PT, R3, R0, RZ, 0x1f ;  /* 0x00001fff00037589 */ /* 0x000e2400000e0000 */
[----:B0-----:R-:W-:-:S13]  /*0140*/  ISETP.NE.AND P0, PT, R3, RZ, PT ;  /* 0x000000ff0300720c */ /* 0x001fda0003f05270 */
[----:B------:R-:W-:Y:S05]  /*0150*/  @P0 BRA `(.L_x_2) ;  /* 0x0000000000dc0947 */ /* 0x000fea0003800000 */
[----:B------:R-:W-:Y:S01]  /*0160*/  ELECT P0, URZ, PT ;  /* 0x00000000003f782f */ /* 0x000fe20003800000 */
[----:B------:R-:W-:-:S12]  /*0170*/  BSSY B0, `(.L_x_2) ;  /* 0x0000035000007945 */ /* 0x000fd80003800000 */
[----:B------:R-:W-:Y:S05]  /*0180*/  @!P0 BRA `(.L_x_3) ;  /* 0x0000000000cc8947 */ /* 0x000fea0003800000 */
[----:B------:R-:W0:Y:S01]  /*0190*/  S2UR UR8, SR_CgaCtaId ;  /* 0x00000000000879c3 */ /* 0x000e220000008800 */
[----:B------:R-:W-:Y:S01]  /*01a0*/  UMOV UR4, 0x400 ;  /* 0x0000040000047882 */ /* 0x000fe20000000000 */
[----:B------:R-:W-:Y:S01]  /*01b0*/  UMOV UR5, 0x1 ;  /* 0x0000000100057882 */ /* 0x000fe20000000000 */
[----:B------:R-:W-:Y:S02]  /*01c0*/  UMOV UR6, 0x100 ;  /* 0x0000010000067882 */ /* 0x000fe40000000000 */
[----:B------:R-:W-:-:S04]  /*01d0*/  UIADD3 UR6, -UR6, 0x100000, URZ ;  /* 0x0010000006067890 */ /* 0x000fc8000fffe13f */
[----:B------:R-:W-:Y:S02]  /*01e0*/  USHF.L.U32 UR7, UR6, 0xb, URZ ;  /* 0x0000000b06077899 */ /* 0x000fe4000800063f */
[----:B------:R-:W-:Y:S02]  /*01f0*/  USHF.L.U32 UR6, UR6, 0x1, URZ ;  /* 0x0000000106067899 */ /* 0x000fe4000800063f */
[----:B0-----:R-:W-:Y:S02]  /*0200*/  ULEA UR8, UR8, UR4, 0x18 ;  /* 0x0000000408087291 */ /* 0x001fe4000f8ec03f */
[----:B------:R-:W-:-:S04]  /*0210*/  UIADD3 UR4, -UR5, 0x100000, URZ ;  /* 0x0010000005047890 */ /* 0x000fc8000fffe13f */
[----:B------:R-:W-:Y:S02]  /*0220*/  USHF.L.U32 UR5, UR4, 0xb, URZ ;  /* 0x0000000b04057899 */ /* 0x000fe4000800063f */
[----:B------:R-:W-:Y:S01]  /*0230*/  USHF.L.U32 UR4, UR4, 0x1, URZ ;  /* 0x0000000104047899 */ /* 0x000fe2000800063f */
[----:B------:R-:W0:Y:S11]  /*0240*/  FENCE.VIEW.ASYNC.S ;  /* 0x00000000000073c6 */ /* 0x000e360000000000 */
[----:B0-----:R0:W1:Y:S01]  /*0250*/  SYNCS.EXCH.64 URZ, [UR8], UR4 ;  /* 0x00000004083f75b2 */ /* 0x0010620008000100 */
[----:B------:R0:W2:Y:S01]  /*0260*/  SYNCS.EXCH.64 URZ, [UR8+0x98], UR6 ;  /* 0x00009806083f75b2 */ /* 0x0000a20008000100 */
[----:B------:R0:W3:Y:S01]  /*0270*/  SYNCS.EXCH.64 URZ, [UR8+0x8], UR4 ;  /* 0x00000804083f75b2 */ /* 0x0000e20008000100 */
[----:B------:R0:W4:Y:S01]  /*0280*/  SYNCS.EXCH.64 URZ, [UR8+0xa0], UR6 ;  /* 0x0000a006083f75b2 */ /* 0x0001220008000100 */
[----:B------:R0:W0:Y:S01]  /*0290*/  SYNCS.EXCH.64 URZ, [UR8+0x10], UR4 ;  /* 0x00001004083f75b2 */ /* 0x0000220008000100 */
        /* <DEDUP_REMOVED lines=33> */
[----:B-1234-:R-:W-:Y:S01]  /*04b0*/  NOP ;  /* 0x0000000000007918 */ /* 0x01efe20000000000 */
.L_x_3:
[----:B0-----:R-:W-:Y:S05]  /*04c0*/  BSYNC B0 ;  /* 0x0000000000007941 */ /* 0x001fea0003800000 */
.L_x_2:
[----:B------:R-:W0:Y:S01]  /*04d0*/  SHFL.IDX PT, R0, R0, RZ, 0x1f ;  /* 0x00001fff00007589 */ /* 0x000e2200000e0000 */
[----:B------:R-:W-:Y:S01]  /*04e0*/  ELECT P0, URZ, PT ;  /* 0x00000000003f782f */ /* 0x000fe20003800000 */
[----:B------:R-:W1:Y:S01]  /*04f0*/  LDC R4, c[0x0][0x65c] ;  /* 0x00019700ff047b82 */ /* 0x000e620000000800 */
[----:B------:R-:W-:Y:S01]  /*0500*/  SHF.R.S32.HI R5, RZ, 0x1f, R2 ;  /* 0x0000001fff057819 */ /* 0x000fe20000011402 */
[----:B------:R-:W2:Y:S01]  /*0510*/  S2R R3, SR_CTAID.Y ;  /* 0x0000000000037919 */ /* 0x000ea20000002600 */
[----:B------:R-:W-:Y:S01]  /*0520*/  UMOV UR4, 0x20 ;  /* 0x0000002000047882 */ /* 0x000fe20000000000 */
[----:B------:R-:W-:Y:S01]  /*0530*/  ISETP.NE.AND P2, PT, R10, RZ, PT ;  /* 0x000000ff0a00720c */ /* 0x000fe20003f45270 */
[----:B------:R-:W-:Y:S01]  /*0540*/  NOP ;  /* 0x0000000000007918 */ /* 0x000fe20000000000 */
[----:B------:R-:W-:Y:S01]  /*0550*/  LEA.HI R5, R5, R2, RZ, 0x2 ;  /* 0x0000000205057211 */ /* 0x000fe200078f10ff */
[----:B------:R-:W-:-:S03]  /*0560*/  NOP ;  /* 0x0000000000007918 */ /* 0x000fc60000000000 */
[----:B------:R-:W-:Y:S02]  /*0570*/  LOP3.LUT R5, R5, 0xfffffffc, RZ, 0xc0, !PT ;  /* 0xfffffffc05057812 */ /* 0x000fe400078ec0ff */
[----:B0-----:R-:W-:-:S03]  /*0580*/  ISETP.NE.OR P0, PT, R0, RZ, !P0 ;  /* 0x000000ff0000720c */ /* 0x001fc60004705670 */
[----:B------:R-:W-:Y:S01]  /*0590*/  IMAD.IADD R0, R2, 0x1, -R5 ;  /* 0x0000000102007824 */ /* 0x000fe200078e0a05 */
[----:B-1----:R-:W-:Y:S01]  /*05a0*/  ISETP.NE.AND P3, PT, R4, 0x1, PT ;  /* 0x000000010400780c */ /* 0x002fe20003f65270 */
[----:B------:R-:W-:Y:S01]  /*05b0*/  IMAD.MOV.U32 R5, RZ, RZ, RZ ;  /* 0x000000ffff057224 */ /* 0x000fe200078e00ff */
[----:B------:R-:W0:Y:S07]  /*05c0*/  S2R R4, SR_CTAID.X ;  /* 0x0000000000047919 */ /* 0x000e2e0000002500 */
[----:B------:R-:W-:Y:S01]  /*05d0*/  VOTEU.ALL UP0, P0 ;  /* 0x00000000003f7886 */ /* 0x000fe20000000000 */
[----:B------:R-:W-:-:S03]  /*05e0*/  VOTEU.ALL UP1, P0 ;  /* 0x00000000003f7886 */ /* 0x000fc60000020000 */
[----:B------:R-:W0:Y:S01]  /*05f0*/  @P3 LDC R9, c[0x0][0x10] ;  /* 0x00000400ff093b82 */ /* 0x000e220000000800 */
[----:B--2---:R-:W-:Y:S01]  /*0600*/  @P3 IMAD.MOV.U32 R6, RZ, RZ, R3 ;  /* 0x000000ffff063224 */ /* 0x004fe200078e0003 */
[----:B------:R-:W-:Y:S01]  /*0610*/  @!UP0 UMOV UR6, 0x400 ;  /* 0x0000040000068882 */ /* 0x000fe20000000000 */
[----:B------:R-:W-:-:S04]  /*0620*/  @!UP0 UIADD3 UR4, -UR4, 0x100000, URZ ;  /* 0x0010000004048890 */ /* 0x000fc8000fffe13f */
[----:B------:R-:W-:Y:S02]  /*0630*/  @!UP0 USHF.L.U32 UR5, UR4, 0xb, URZ ;  /* 0x0000000b04058899 */ /* 0x000fe4000800063f */
[----:B------:R-:W-:Y:S01]  /*0640*/  @!UP0 USHF.L.U32 UR4, UR4, 0x1, URZ ;  /* 0x0000000104048899 */ /* 0x000fe2000800063f */
[----:B------:R-:W-:Y:S02]  /*0650*/  @P3 IMAD.MOV.U32 R7, RZ, RZ, RZ ;  /* 0x000000ffff073224 */ /* 0x000fe400078e00ff */
[----:B------:R-:W-:Y:S01]  /*0660*/  @P3 IMAD.MOV.U32 R13, RZ, RZ, RZ ;  /* 0x000000ffff0d3224 */ /* 0x000fe200078e00ff */
[----:B------:R-:W1:Y:S08]  /*0670*/  @!UP0 S2UR UR7, SR_CgaCtaId ;  /* 0x00000000000789c3 */ /* 0x000e700000008800 */
[----:B------:R-:W2:Y:S01]  /*0680*/  @!P3 LDC R11, c[0x0][0xc] ;  /* 0x00000300ff0bbb82 */ /* 0x000ea20000000800 */
[----:B0-----:R-:W-:-:S04]  /*0690*/  @P3 IMAD.WIDE.U32 R8, R4, R9, R6 ;  /* 0x0000000904083225 */ /* 0x001fc800078e0006 */
[----:B------:R-:W-:Y:S02]  /*06a0*/  @P3 IMAD.MOV.U32 R17, RZ, RZ, R8 ;  /* 0x000000ffff113224 */ /* 0x000fe400078e0008 */
[----:B------:R-:W-:Y:S01]  /*06b0*/  @P3 IMAD.IADD R16, R9, 0x1, R13 ;  /* 0x0000000109103824 */ /* 0x000fe200078e020d */
[----:B-1----:R-:W-:Y:S01]  /*06c0*/  @!UP0 ULEA UR6, UR7, UR6, 0x18 ;  /* 0x0000000607068291 */ /* 0x002fe2000f8ec03f */
[----:B------:R-:W-:Y:S01]  /*06d0*/  VOTEU.ALL UP0, P0 ;  /* 0x00000000003f7886 */ /* 0x000fe20000000000 */
[----:B------:R-:W-:-:S04]  /*06e0*/  ISETP.NE.AND P0, PT, R0, 0x3, PT ;  /* 0x000000030000780c */ /* 0x000fc80003f05270 */
[----:B------:R-:W-:Y:S01]  /*06f0*/  ISETP.EQ.OR P0, PT, R0, RZ, !P0 ;  /* 0x000000ff0000720c */ /* 0x000fe20004702670 */
[----:B--2---:R-:W-:-:S03]  /*0700*/  @!P3 IMAD.WIDE.U32 R6, R11, R3, R4 ;  /* 0x000000030b06b225 */ /* 0x004fc600078e0004 */
[C---:B------:R-:W-:Y:S01]  /*0710*/  ISETP.EQ.AND P0, PT, R10.reuse, RZ, P0 ;  /* 0x000000ff0a00720c */ /* 0x040fe20000702270 */
[----:B------:R-:W-:Y:S01]  /*0720*/  VIADD R10, R10, 0xffffffff ;  /* 0xffffffff0a0a7836 */ /* 0x000fe20000000000 */
[----:B------:R-:W0:Y:S02]  /*0730*/  FENCE.VIEW.ASYNC.S ;  /* 0x00000000000073c6 */ /* 0x000e240000000000 */
[----:B0-----:R0:W1:Y:S01]  /*0740*/  @!UP0 SYNCS.EXCH.64 URZ, [UR6+0x140], UR4 ;  /* 0x00014004063f85b2 */ /* 0x0010620008000100 */
[----:B------:R-:W-:Y:S01]  /*0750*/  @!P3 IMAD.MOV.U32 R17, RZ, RZ, R6 ;  /* 0x000000ffff11b224 */ /* 0x000fe200078e0006 */
[----:B------:R-:W-:Y:S01]  /*0760*/  SEL R2, RZ, 0x1, !P0 ;  /* 0x00000001ff027807 */ /* 0x000fe20004000000 */
[----:B------:R-:W-:Y:S01]  /*0770*/  @!P3 IMAD.MOV.U32 R16, RZ, RZ, R7 ;  /* 0x000000ffff10b224 */ /* 0x000fe200078e0007 */
[----:B------:R-:W-:-:S04]  /*0780*/  ISETP.GE.U32.AND P1, PT, R10, 0x2, PT ;  /* 0x000000020a00780c */ /* 0x000fc80003f26070 */
[----:B------:R-:W-:Y:S01]  /*0790*/  SEL R2, R2, 0x2, P1 ;  /* 0x0000000202027807 */ /* 0x000fe20000800000 */
[----:B------:R0:W1:Y:S01]  /*07a0*/  @!UP1 SYNCS.EXCH.64 URZ, [UR6+0x148], UR4 ;  /* 0x00014804063f95b2 */ /* 0x0000620008000100 */
[----:B------:R-:W-:Y:S01]  /*07b0*/  NOP ;  /* 0x0000000000007918 */ /* 0x000fe20000000000 */
[----:B-1----:R-:W-:Y:S06]  /*07c0*/  BAR.SYNC.DEFER_BLOCKING 0x0 ;  /* 0x0000000000007b1d */ /* 0x002fec0000010000 */
[----:B------:R-:W-:Y:S05]  /*07d0*/  @!P2 BRA `(.L_x_4) ;  /* 0x000000b000e8a947 */ /* 0x000fea0003800000 */
[----:B------:R-:W-:-:S13]  /*07e0*/  ISETP.GT.U32.AND P0, PT, R10, 0x1, PT ;  /* 0x000000010a00780c */ /* 0x000fda0003f04070 */
[----:B0-----:R-:W-:Y:S05]  /*07f0*/  @P0 EXIT ;  /* 0x000000000000094d */ /* 0x001fea0003800000 */
[----:B------:R-:W-:Y:S01]  /*0800*/  ULDC.64 UR4, c[0x0][0x650] ;  /* 0x0001940000047ab9 */ /* 0x000fe20000000a00 */
[----:B------:R-:W-:Y:S01]  /*0810*/  PRMT R0, RZ, 0x7610, R0 ;  /* 0x00007610ff007816 */ /* 0x000fe20000000000 */
[----:B------:R-:W-:Y:S01]  /*0820*/  IMAD.MOV.U32 R19, RZ, RZ, -0x1 ;  /* 0xffffffffff137424 */ /* 0x000fe200078e00ff */
[----:B------:R-:W-:Y:S01]  /*0830*/  ISETP.GE.U32.AND P0, PT, R17, UR4, PT ;  /* 0x0000000411007c0c */ /* 0x000fe2000bf06070 */
[----:B------:R-:W-:Y:S02]  /*0840*/  IMAD.MOV.U32 R22, RZ, RZ, -0x1 ;  /* 0xffffffffff167424 */ /* 0x000fe400078e00ff */
[----:B------:R-:W-:Y:S01]  /*0850*/  IMAD.MOV.U32 R18, RZ, RZ, -0x1 ;  /* 0xffffffffff127424 */ /* 0x000fe200078e00ff */
[----:B------:R-:W-:-:S13]  /*0860*/  ISETP.GE.U32.AND.EX P0, PT, R16, UR5, PT, P0 ;  /* 0x0000000510007c0c */ /* 0x000fda000bf06100 */
[----:B------:R-:W-:Y:S05]  /*0870*/  @P0 BRA `(.L_x_5) ;  /* 0x0000000400600947 */ /* 0x000fea0003800000 */
[----:B------:R-:W0:Y:S01]  /*0880*/  LDC.64 R14, c[0x0][0x628] ;  /* 0x00018a00ff0e7b82 */ /* 0x000e220000000a00 */
[----:B------:R-:W-:Y:S02]  /*0890*/  IMAD.MOV.U32 R6, RZ, RZ, R17 ;  /* 0x000000ffff067224 */ /* 0x000fe400078e0011 */
[----:B------:R-:W-:-:S05]  /*08a0*/  IMAD.MOV.U32 R7, RZ, RZ, R16 ;  /* 0x000000ffff077224 */ /* 0x000fca00078e0010 */
[----:B------:R-:W1:Y:S08]  /*08b0*/  LDC R12, c[0x0][0x630] ;  /* 0x00018c00ff0c7b82 */ /* 0x000e700000000800 */
[----:B------:R-:W2:Y:S01]  /*08c0*/  LDC.64 R18, c[0x0][0x620] ;  /* 0x00018800ff127b82 */ /* 0x000ea20000000a00 */
[----:B0-----:R-:W-:-:S04]  /*08d0*/  ISETP.NE.U32.AND P0, PT, R14, RZ, PT ;  /* 0x000000ff0e00720c */ /* 0x001fc80003f05070 */
[----:B------:R-:W-:-:S13]  /*08e0*/  ISETP.NE.AND.EX P0, PT, R15, RZ, PT, P0 ;  /* 0x000000ff0f00720c */ /* 0x000fda0003f05300 */
[----:B-12---:R-:W-:Y:S05]  /*08f0*/  @!P0 BRA `(.L_x_6) ;  /* 0x0000000000288947 */ /* 0x006fea0003800000 */
[----:B------:R-:W0:Y:S02]  /*0900*/  LDC R0, c[0x0][0x634] ;  /* 0x00018d00ff007b82 */ /* 0x000e240000000800 */
[----:B0-----:R-:W-:-:S05]  /*0910*/  IADD3 R11, P0, R17, R0, RZ ;  /* 0x00000000110b7210 */ /* 0x001fca0007f1e0ff */
[----:B------:R-:W-:-:S04]  /*0920*/  IMAD.X R13, RZ, RZ, R16, P0 ;  /* 0x000000ffff0d7224 */ /* 0x000fc800000e0610 */
[----:B------:R-:W-:-:S04]  /*0930*/  IMAD.WIDE.U32 R6, R13, R14, RZ ;  /* 0x0000000e0d067225 */ /* 0x000fc800078e00ff */
[----:B------:R-:W-:-:S04]  /*0940*/  IMAD.WIDE.U32 R8, P0, R11, R15, R6 ;  /* 0x0000000f0b087225 */ /* 0x000fc80007800006 */
[----:B------:R-:W-:-:S04]  /*0950*/  IMAD.WIDE.U32 R6, R11, R14, RZ ;  /* 0x0000000e0b067225 */ /* 0x000fc800078e00ff */
[----:B------:R-:W-:Y:S01]  /*0960*/  IMAD.X R11, RZ, RZ, RZ, P0 ;  /* 0x000000ffff0b7224 */ /* 0x000fe200000e06ff */
[----:B------:R-:W-:Y:S01]  /*0970*/  IADD3 RZ, P0, R7, R8, RZ ;  /* 0x0000000807ff7210 */ /* 0x000fe20007f1e0ff */
[----:B------:R-:W-:-:S04]  /*0980*/  IMAD.MOV.U32 R10, RZ, RZ, R9 ;  /* 0x000000ffff0a7224 */ /* 0x000fc800078e0009 */
[----:B------:R-:W-:-:S08]  /*0990*/  IMAD.WIDE.U32.X R6, R13, R15, R10, P0 ;  /* 0x0000000f0d067225 */ /* 0x000fd000000e040a */
.L_x_6:
[-CC-:B------:R-:W-:Y:S01]  /*09a0*/  SHF.R.U64 R26, R6, R12.reuse, R7.reuse ;  /* 0x0000000c061a7219 */ /* 0x180fe20000001207 */
[----:B------:R-:W0:Y:S01]  /*09b0*/  LDC R10, c[0x0][0x618] ;  /* 0x00018600ff0a7b82 */ /* 0x000e220000000800 */
[----:B------:R-:W-:Y:S01]  /*09c0*/  SHF.R.U32.HI R5, RZ, R12, R7 ;  /* 0x0000000cff057219 */ /* 0x000fe20000011607 */
[----:B------:R-:W-:Y:S01]  /*09d0*/  ULDC UR4, c[0x0][0x150] ;  /* 0x0000540000047ab9 */ /* 0x000fe20000000800 */
[----:B------:R-:W-:Y:S01]  /*09e0*/  IADD3 R9, P0, RZ, -R26, RZ ;  /* 0x8000001aff097210 */ /* 0x000fe20007f1e0ff */
[----:B------:R-:W-:Y:S01]  /*09f0*/  IMAD.MOV.U32 R6, RZ, RZ, R17 ;  /* 0x000000ffff067224 */ /* 0x000fe200078e0011 */
[----:B------:R-:W-:Y:S01]  /*0a00*/  I2FP.F32.U32 R0, R4 ;  /* 0x0000000400007245 */ /* 0x000fe20000201000 */
[----:B------:R-:W-:Y:S02]  /*0a10*/  IMAD.MOV.U32 R7, RZ, RZ, R16 ;  /* 0x000000ffff077224 */ /* 0x000fe400078e0010 */
[----:B------:R-:W1:Y:S01]  /*0a20*/  LDC.64 R24, c[0x0][0x640] ;  /* 0x00019000ff187b82 */ /* 0x000e620000000a00 */
[----:B------:R-:W-:-:S02]  /*0a30*/  IMAD.X R11, RZ, RZ, ~R5, P0 ;  /* 0x000000ffff0b7224 */ /* 0x000fc400000e0e05 */
[----:B------:R-:W-:Y:S01]  /*0a40*/  FMUL R0, R0, UR4 ;  /* 0x0000000400007c20 */ /* 0x000fe20008400000 */
[----:B------:R-:W-:Y:S01]  /*0a50*/  IMAD.WIDE.U32 R6, R9, R18, R6 ;  /* 0x0000001209067225 */ /* 0x000fe200078e0006 */
[----:B------:R-:W-:-:S03]  /*0a60*/  ULDC UR4, c[0x0][0x154] ;  /* 0x0000550000047ab9 */ /* 0x000fc60000000800 */
[----:B------:R-:W-:Y:S01]  /*0a70*/  IMAD R8, R11, R18, RZ ;  /* 0x000000120b087224 */ /* 0x000fe200078e02ff */
[----:B------:R-:W2:Y:S01]  /*0a80*/  LDC R5, c[0x0][0x144] ;  /* 0x00005100ff057b82 */ /* 0x000ea20000000800 */
[----:B------:R-:W3:Y:S02]  /*0a90*/  F2I.U32.TRUNC.NTZ R0, R0 ;  /* 0x0000000000007305 */ /* 0x000ee4000020f000 */
[----:B------:R-:W-:-:S04]  /*0aa0*/  IMAD R9, R9, R19, R8 ;  /* 0x0000001309097224 */ /* 0x000fc800078e0208 */
[----:B------:R-:W-:Y:S01]  /*0ab0*/  IMAD.IADD R7, R7, 0x1, R9 ;  /* 0x0000000107077824 */ /* 0x000fe200078e0209 */
[----:B------:R-:W4:Y:S01]  /*0ac0*/  LDC R12, c[0x0][0x608] ;  /* 0x00018200ff0c7b82 */ /* 0x000f220000000800 */
[----:B------:R-:W-:-:S03]  /*0ad0*/  IMAD.MOV.U32 R9, RZ, RZ, -0x1 ;  /* 0xffffffffff097424 */ /* 0x000fc600078e00ff */
[-CC-:B0-----:R-:W-:Y:S02]  /*0ae0*/  SHF.R.U64 R18, R6, R10.reuse, R7.reuse ;  /* 0x0000000a06127219 */ /* 0x181fe40000001207 */
[----:B------:R-:W-:Y:S02]  /*0af0*/  I2FP.F32.U32 R6, R3 ;  /* 0x0000000300067245 */ /* 0x000fe40000201000 */
[----:B------:R-:W0:Y:S01]  /*0b00*/  LDC R22, c[0x0][0x658] ;  /* 0x00019600ff167b82 */ /* 0x000e220000000800 */
[----:B-1----:R-:W-:Y:S01]  /*0b10*/  ISETP.NE.U32.AND P0, PT, R24, RZ, PT ;  /* 0x000000ff1800720c */ /* 0x002fe20003f05070 */
[----:B---3--:R-:W-:Y:S01]  /*0b20*/  IMAD.MOV R8, RZ, RZ, -R0 ;  /* 0x000000ffff087224 */ /* 0x008fe200078e0a00 */
[----:B------:R-:W-:Y:S01]  /*0b30*/  SHF.R.U32.HI R7, RZ, R10, R7 ;  /* 0x0000000aff077219 */ /* 0x000fe20000011607 */
[----:B------:R-:W-:Y:S01]  /*0b40*/  FMUL R6, R6, UR4 ;  /* 0x0000000406067c20 */ /* 0x000fe20008400000 */
[----:B------:R-:W-:-:S03]  /*0b50*/  ISETP.NE.AND.EX P0, PT, R25, RZ, PT, P0 ;  /* 0x000000ff1900720c */ /* 0x000fc60003f05300 */
[----:B------:R-:W1:Y:S01]  /*0b60*/  LDC R14, c[0x0][0x148] ;  /* 0x00005200ff0e7b82 */ /* 0x000e620000000800 */
[----:B--2---:R-:W-:-:S07]  /*0b70*/  IMAD R0, R5, R8, R4 ;  /* 0x0000000805007224 */ /* 0x004fce00078e0204 */
[----:B------:R-:W2:Y:S01]  /*0b80*/  LDC R20, c[0x0][0x600] ;  /* 0x00018000ff147b82 */ /* 0x000ea20000000800 */
[-CC-:B----4-:R-:W-:Y:S02]  /*0b90*/  SHF.R.U64 R28, R18, R12.reuse, R7.reuse ;  /* 0x0000000c121c7219 */ /* 0x190fe40000001207 */
[----:B------:R-:W-:Y:S01]  /*0ba0*/  SHF.R.U32.HI R5, RZ, R12, R7 ;  /* 0x0000000cff057219 */ /* 0x000fe20000011607 */
[----:B------:R-:W-:Y:S01]  /*0bb0*/  IMAD.MOV.U32 R7, RZ, RZ, 0x1 ;  /* 0x00000001ff077424 */ /* 0x000fe200078e00ff */
[----:B------:R3:W4:Y:S03]  /*0bc0*/  F2I.U32.TRUNC.NTZ R12, R6 ;  /* 0x00000006000c7305 */ /* 0x000726000020f000 */
[----:B------:R-:W1:Y:S01]  /*0bd0*/  LDC R15, c[0x0][0x648] ;  /* 0x00019200ff0f7b82 */ /* 0x000e620000000800 */
[-C--:B0-----:R-:W-:Y:S02]  /*0be0*/  SHF.L.U32 R4, R9, R22.reuse, RZ ;  /* 0x0000001609047219 */ /* 0x081fe400000006ff */
[----:B------:R-:W-:-:S02]  /*0bf0*/  SHF.R.U64 R30, R28, R22, R5 ;  /* 0x000000161c1e7219 */ /* 0x000fc40000001205 */
[----:B------:R-:W-:Y:S02]  /*0c00*/  LOP3.LUT R11, RZ, R4, RZ, 0x33, !PT ;  /* 0x00000004ff0b7212 */ /* 0x000fe400078e33ff */
[-C--:B------:R-:W-:Y:S01]  /*0c10*/  SHF.R.U32.HI R5, RZ, R22.reuse, R5 ;  /* 0x00000016ff057219 */ /* 0x080fe20000011605 */
[----:B------:R-:W0:Y:S01]  /*0c20*/  LDC R19, c[0x0][0x638] ;  /* 0x00018e00ff137b82 */ /* 0x000e220000000800 */
[----:B------:R-:W-:Y:S01]  /*0c30*/  SHF.L.U32 R10, R7, R22, RZ ;  /* 0x00000016070a7219 */ /* 0x000fe200000006ff */
[----:B------:R-:W-:-:S06]  /*0c40*/  IMAD.MOV.U32 R4, RZ, RZ, R30 ;  /* 0x000000ffff047224 */ /* 0x000fcc00078e001e */
[----:B------:R-:W0:Y:S01]  /*0c50*/  LDC R21, c[0x0][0x610] ;  /* 0x00018400ff157b82 */ /* 0x000e220000000800 */
[----:B---34-:R-:W-:Y:S05]  /*0c60*/  @!P0 BRA `(.L_x_7) ;  /* 0x0000000000288947 */ /* 0x018fea0003800000 */
[----:B------:R-:W3:Y:S02]  /*0c70*/  LDC R9, c[0x0][0x64c] ;  /* 0x00019300ff097b82 */ /* 0x000ee40000000800 */
[----:B---3--:R-:W-:-:S05]  /*0c80*/  IADD3 R9, P0, R30, R9, RZ ;  /* 0x000000091e097210 */ /* 0x008fca0007f1e0ff */
        /* <DEDUP_REMOVED lines=8> */
.L_x_7:
[----:B-1----:R-:W-:Y:S01]  /*0d10*/  SHF.R.U64 R4, R4, R15, R5 ;  /* 0x0000000f04047219 */ /* 0x002fe20000001205 */
[----:B--2---:R-:W-:Y:S01]  /*0d20*/  VIADD R5, R20, 0xffffffff ;  /* 0xffffffff14057836 */ /* 0x004fe20000000000 */
[----:B------:R-:W-:Y:S01]  /*0d30*/  LOP3.LUT R11, R28, R11, RZ, 0xc0, !PT ;  /* 0x0000000b1c0b7212 */ /* 0x000fe200078ec0ff */
[----:B------:R-:W-:Y:S02]  /*0d40*/  IMAD.MOV R12, RZ, RZ, -R12 ;  /* 0x000000ffff0c7224 */ /* 0x000fe400078e0a0c */
[----:B------:R-:W-:Y:S02]  /*0d50*/  IMAD.MOV R6, RZ, RZ, -R4 ;  /* 0x000000ffff067224 */ /* 0x000fe400078e0a04 */
[----:B------:R-:W-:Y:S01]  /*0d60*/  IMAD R11, R10, R4, R11 ;  /* 0x000000040a0b7224 */ /* 0x000fe200078e020b */
[----:B------:R-:W-:Y:S01]  /*0d70*/  LOP3.LUT R4, R18, R5, RZ, 0xc0, !PT ;  /* 0x0000000512047212 */ /* 0x000fe200078ec0ff */
[----:B------:R-:W-:Y:S02]  /*0d80*/  @P3 IMAD R0, R14, R12, R3 ;  /* 0x0000000c0e003224 */ /* 0x000fe400078e0203 */
[----:B0-----:R-:W-:-:S02]  /*0d90*/  IMAD R3, R6, R19, R30 ;  /* 0x0000001306037224 */ /* 0x001fc400078e021e */
[----:B------:R-:W-:Y:S02]  /*0da0*/  IMAD R19, R11, R21, R0 ;  /* 0x000000150b137224 */ /* 0x000fe400078e0200 */
[----:B------:R-:W-:Y:S02]  /*0db0*/  IMAD R4, R3, R20, R4 ;  /* 0x0000001403047224 */ /* 0x000fe400078e0204 */
[----:B------:R-:W-:Y:S02]  /*0dc0*/  IMAD.MOV.U32 R0, RZ, RZ, 0x1 ;  /* 0x00000001ff007424 */ /* 0x000fe400078e00ff */
[----:B------:R-:W-:Y:S01]  /*0dd0*/  IMAD.MOV.U32 R18, RZ, RZ, R26 ;  /* 0x000000ffff127224 */ /* 0x000fe200078e001a */
[----:B------:R-:W-:Y:S02]  /*0de0*/  SEL R22, R4, R19, !P3 ;  /* 0x0000001304167207 */ /* 0x000fe40005800000 */
[----:B------:R-:W-:-:S07]  /*0df0*/  SEL R19, R19, R4, !P3 ;  /* 0x0000000413137207 */ /* 0x000fce0005800000 */
.L_x_5:
[----:B------:R-:W-:-:S08]  /*0e00*/  NOP ;  /* 0x0000000000007918 */ /* 0x000fd00000000000 */
[----:B------:R-:W0:Y:S02]  /*0e10*/  USETMAXREG.TRY_ALLOC.CTAPOOL UP0, 0xe8 ;  /* 0x000000e8000079c8 */ /* 0x000e240008000600 */
[----:B0-----:R-:W-:-:S13]  /*0e20*/  PLOP3.LUT P0, PT, PT, PT, UP0, 0x80, 0x0 ;  /* 0x000000000000781c */ /* 0x001fda0003f0f008 */
[----:B------:R-:W-:Y:S05]  /*0e30*/  @!P0 BRA `(.L_x_5) ;  /* 0xfffffffc00f08947 */ /* 0x000fea000383ffff */
[----:B------:R-:W-:Y:S01]  /*0e40*/  ULDC.64 UR4, c[0x0][0x598] ;  /* 0x0001660000047ab9 */ /* 0x000fe20000000a00 */
[----:B------:R-:W-:Y:S01]  /*0e50*/  ULDC.64 UR54, c[0x0][0x208] ;  /* 0x0000820000367ab9 */ /* 0x000fe20000000a00 */
[----:B------:R-:W-:-:S04]  /*0e60*/  ISETP.NE.U32.AND P0, PT, RZ, UR4, PT ;  /* 0x00000004ff007c0c */ /* 0x000fc8000bf05070 */
[----:B------:R-:W-:-:S13]  /*0e70*/  ISETP.NE.AND.EX P0, PT, RZ, UR5, PT, P0 ;  /* 0x00000005ff007c0c */ /* 0x000fda000bf05300 */
[----:B------:R-:W-:Y:S05]  /*0e80*/  @!P0 BRA `(.L_x_8) ;  /* 0x00000000001c8947 */ /* 0x000fea0003800000 */
[----:B------:R-:W0:Y:S02]  /*0e90*/  LDC.64 R4, c[0x0][0x598] ;  /* 0x00016600ff047b82 */ /* 0x000e240000000a00 */
[----:B0-----:R-:W2:Y:S02]  /*0ea0*/  LDG.E.64 R4, desc[UR54][R4.64] ;  /* 0x0000003604047981 */ /* 0x001ea4000c1e1b00 */
[----:B--2---:R-:W-:-:S04]  /*0eb0*/  ISETP.NE.U32.AND P0, PT, R4, RZ, PT ;  /* 0x000000ff0400720c */ /* 0x004fc80003f05070 */
[----:B------:R-:W-:-:S13]  /*0ec0*/  ISETP.NE.AND.EX P0, PT, R5, RZ, PT, P0 ;  /* 0x000000ff0500720c */ /* 0x000fda0003f05300 */
[----:B------:R-:W-:Y:S05]  /*0ed0*/  @!P0 BRA `(.L_x_8) ;  /* 0x0000000000088947 */ /* 0x000fea0003800000 */
[----:B------:R0:W5:Y:S01]  /*0ee0*/  LD.E R201, desc[UR54][R4.64] ;  /* 0x0000003604c97980 */ /* 0x000162000c101900 */
[----:B------:R-:W-:Y:S05]  /*0ef0*/  BRA `(.L_x_9) ;  /* 0x0000000000247947 */ /* 0x000fea0003800000 */
.L_x_8:
[----:B------:R-:W-:Y:S02]  /*0f00*/  ULDC.64 UR4, c[0x0][0x588] ;  /* 0x0001620000047ab9 */ /* 0x000fe40000000a00 */
[----:B------:R-:W-:-:S04]  /*0f10*/  ISETP.NE.U32.AND P0, PT, RZ, UR4, PT ;  /* 0x00000004ff007c0c */ /* 0x000fc8000bf05070 */
[----:B------:R-:W-:-:S13]  /*0f20*/  ISETP.NE.AND.EX P0, PT, RZ, UR5, PT, P0 ;  /* 0x00000005ff007c0c */ /* 0x000fda000bf05300 */
[----:B------:R-:W-:Y:S05]  /*0f30*/  @!P0 BRA `(.L_x_10) ;  /* 0x00000000000c8947 */ /* 0x000fea0003800000 */
[----:B------:R-:W0:Y:S02]  /*0f40*/  LDC.64 R4, c[0x0][0x588] ;  /* 0x00016200ff047b82 */ /* 0x000e240000000a00 */
[----:B0-----:R1:W5:Y:S01]  /*0f50*/  LDG.E R201, desc[UR54][R4.64] ;  /* 0x0000003604c97981 */ /* 0x001362000c1e1900 */
[----:B------:R-:W-:Y:S05]  /*0f60*/  BRA `(.L_x_9) ;  /* 0x0000000000087947 */ /* 0x000fea0003800000 */
.L_x_10:
[----:B------:R-:W-:Y:S02]  /*0f70*/  ULDC UR4, c[0x0][0x580] ;  /* 0x0001600000047ab9 */ /* 0x000fe40000000800 */
[----:B------:R-:W-:-:S07]  /*0f80*/  IMAD.U32 R201, RZ, RZ, UR4 ;  /* 0x00000004ffc97e24 */ /* 0x000fce000f8e00ff */
.L_x_9:
[----:B------:R-:W-:Y:S02]  /*0f90*/  ULDC.64 UR4, c[0x0][0x5a0] ;  /* 0x0001680000047ab9 */ /* 0x000fe40000000a00 */
[----:B------:R-:W-:-:S04]  /*0fa0*/  ISETP.NE.U32.AND P0, PT, RZ, UR4, PT ;  /* 0x00000004ff007c0c */ /* 0x000fc8000bf05070 */
[----:B------:R-:W-:-:S13]  /*0fb0*/  ISETP.NE.AND.EX P0, PT, RZ, UR5, PT, P0 ;  /* 0x00000005ff007c0c */ /* 0x000fda000bf05300 */
[----:B------:R-:W-:Y:S05]  /*0fc0*/  @!P0 BRA `(.L_x_11) ;  /* 0x00000000001c8947 */ /* 0x000fea0003800000 */
[----:B01----:R-:W0:Y:S02]  /*0fd0*/  LDC.64 R4, c[0x0][0x5a0] ;  /* 0x00016800ff047b82 */ /* 0x003e240000000a00 */
[----:B0-----:R-:W2:Y:S02]  /*0fe0*/  LDG.E.64 R4, desc[UR54][R4.64] ;  /* 0x0000003604047981 */ /* 0x001ea4000c1e1b00 */
[----:B--2---:R-:W-:-:S04]  /*0ff0*/  ISETP.NE.U32.AND P0, PT, R4, RZ, PT ;  /* 0x000000ff0400720c */ /* 0x004fc80003f05070 */
[----:B------:R-:W-:-:S13]  /*1000*/  ISETP.NE.AND.EX P0, PT, R5, RZ, PT, P0 ;  /* 0x000000ff0500720c */ /* 0x000fda0003f05300 */
[----:B------:R-:W-:Y:S05]  /*1010*/  @!P0 BRA `(.L_x_11) ;  /* 0x0000000000088947 */ /* 0x000fea0003800000 */
[----:B------:R0:W5:Y:S01]  /*1020*/  LD.E R200, desc[UR54][R4.64] ;  /* 0x0000003604c87980 */ /* 0x000162000c101900 */
[----:B------:R-:W-:Y:S05]  /*1030*/  BRA `(.L_x_12) ;  /* 0x0000000000247947 */ /* 0x000fea0003800000 */
.L_x_11:
[----:B------:R-:W-:Y:S02]  /*1040*/  ULDC.64 UR4, c[0x0][0x590] ;  /* 0x0001640000047ab9 */ /* 0x000fe40000000a00 */
[----:B------:R-:W-:-:S04]  /*1050*/  ISETP.NE.U32.AND P0, PT, RZ, UR4, PT ;  /* 0x00000004ff007c0c */ /* 0x000fc8000bf05070 */
[----:B------:R-:W-:-:S13]  /*1060*/  ISETP.NE.AND.EX P0, PT, RZ, UR5, PT, P0 ;  /* 0x00000005ff007c0c */ /* 0x000fda000bf05300 */
[----:B------:R-:W-:Y:S05]  /*1070*/  @!P0 BRA `(.L_x_13) ;  /* 0x00000000000c8947 */ /* 0x000fea0003800000 */
[----:B01----:R-:W0:Y:S02]  /*1080*/  LDC.64 R4, c[0x0][0x590] ;  /* 0x00016400ff047b82 */ /* 0x003e240000000a00 */
[----:B0-----:R1:W5:Y:S01]  /*1090*/  LDG.E R200, desc[UR54][R4.64] ;  /* 0x0000003604c87981 */ /* 0x001362000c1e1900 */
[----:B------:R-:W-:Y:S05]  /*10a0*/  BRA `(.L_x_12) ;  /* 0x0000000000087947 */ /* 0x000fea0003800000 */
.L_x_13:
[----:B------:R-:W-:Y:S02]  /*10b0*/  ULDC UR4, c[0x0][0x584] ;  /* 0x0001610000047ab9 */ /* 0x000fe40000000800 */
[----:B------:R-:W-:-:S07]  /*10c0*/  IMAD.U32 R200, RZ, RZ, UR4 ;  /* 0x00000004ffc87e24 */ /* 0x000fce000f8e00ff */
.L_x_12:
[----:B------:R-:W-:-:S13]  /*10d0*/  LOP3.LUT P0, RZ, R0, 0xff, RZ, 0xc0, !PT ;  /* 0x000000ff00ff7812 */ /* 0x000fda000780c0ff */
[----:B------:R-:W-:Y:S05]  /*10e0*/  @!P0 EXIT ;  /* 0x000000000000894d */ /* 0x000fea0003800000 */
[----:B------:R-:W-:Y:S01]  /*10f0*/  ULDC UR4, c[0x0][0x28c] ;  /* 0x0000a30000047ab9 */ /* 0x000fe20000000800 */
[----:B------:R-:W-:Y:S01]  /*1100*/  UMOV UR36, URZ ;  /* 0x0000003f00247c82 */ /* 0x000fe20008000000 */
[----:B------:R-:W-:Y:S01]  /*1110*/  UIADD3 UR4, UR4, 0x1f, URZ ;  /* 0x0000001f04047890 */ /* 0x000fe2000fffe03f */
[----:B------:R-:W-:-:S03]  /*1120*/  UMOV UR37, URZ ;  /* 0x0000003f00257c82 */ /* 0x000fc60008000000 */
[----:B------:R-:W-:-:S04]  /*1130*/  USHF.R.S32.HI UR5, URZ, 0x1f, UR4 ;  /* 0x0000001f3f057899 */ /* 0x000fc80008011404 */
[----:B------:R-:W-:-:S04]  /*1140*/  ULEA.HI UR5, UR5, UR4, URZ, 0x5 ;  /* 0x0000000405057291 */ /* 0x000fc8000f8f283f */
[----:B------:R-:W-:-:S12]  /*1150*/  USHF.R.S32.HI UR39, URZ, 0x5, UR5 ;  /* 0x000000053f277899 */ /* 0x000fd80008011405 */
.L_x_387:
[----:B------:R-:W-:Y:S01]  /*1160*/  LOP3.LUT R0, R23, 0x80, RZ, 0xc0, !PT ;  /* 0x0000008017007812 */ /* 0x000fe200078ec0ff */
[----:B--2---:R-:W2:Y:S01]  /*1170*/  S2UR UR7, SR_CgaCtaId ;  /* 0x00000000000779c3 */ /* 0x004ea20000008800 */
[----:B------:R-:W-:Y:S02]  /*1180*/  UMOV UR6, 0x400 ;  /* 0x0000040000067882 */ /* 0x000fe40000000000 */
[----:B------:R-:W-:-:S06]  /*1190*/  SHF.R.U32.HI R0, RZ, 0x7, R0 ;  /* 0x00000007ff007819 */ /* 0x000fcc0000011600 */
[----:B------:R-:W3:Y:S01]  /*11a0*/  SHFL.IDX PT, R0, R0, RZ, 0x1f ;  /* 0x00001fff00007589 */ /* 0x000ee200000e0000 */
[----:B--2---:R-:W-:Y:S01]  /*11b0*/  ULEA UR40, UR7, UR6, 0x18 ;  /* 0x0000000607287291 */ /* 0x004fe2000f8ec03f */
[----:B---3--:R-:W-:-:S13]  /*11c0*/  R2UR UR4, R0 ;  /* 0x00000000000472ca */ /* 0x008fda00000e0000 */
[----:B------:R-:W-:-:S04]  /*11d0*/  ULEA.HI UR5, UR4, UR4, URZ, 0x1 ;  /* 0x0000000404057291 */ /* 0x000fc8000f8f083f */
[----:B------:R-:W-:-:S04]  /*11e0*/  ULOP3.LUT UR5, UR5, 0x1ffffe, URZ, 0xc0, !UPT ;  /* 0x001ffffe05057892 */ /* 0x000fc8000f8ec03f */
[----:B------:R-:W-:-:S03]  /*11f0*/  UIADD3 UR5, UR4, -UR5, URZ ;  /* 0x8000000504057290 */ /* 0x000fc6000fffe03f */
[----:B------:R-:W-:Y:S01]  /*1200*/  ULDC UR4, c[0x0][0x28c] ;  /* 0x0000a30000047ab9 */ /* 0x000fe20000000800 */
[----:B------:R-:W-:Y:S01]  /*1210*/  ULEA UR5, UR5, UR40, 0xb ;  /* 0x0000002805057291 */ /* 0x000fe2000f8e583f */
[----:B------:R-:W-:-:S03]  /*1220*/  ISETP.LT.AND P0, PT, RZ, UR4, PT ;  /* 0x00000004ff007c0c */ /* 0x000fc6000bf01270 */
[----:B------:R-:W-:-:S04]  /*1230*/  UIADD3 UR5, UR5, 0x200, URZ ;  /* 0x0000020005057890 */ /* 0x000fc8000fffe03f */
[----:B------:R-:W-:-:S04]  /*1240*/  USHF.R.U32.HI UR5, URZ, 0x4, UR5 ;  /* 0x000000043f057899 */ /* 0x000fc80008011605 */
[----:B------:R-:W-:-:S04]  /*1250*/  ULOP3.LUT UR5, UR5, 0x3fff, URZ, 0xc0, !UPT ;  /* 0x00003fff05057892 */ /* 0x000fc8000f8ec03f */
[----:B------:R-:W-:Y:S01]  /*1260*/  ULOP3.LUT UR38, UR5, 0x10000, URZ, 0xfc, !UPT ;  /* 0x0001000005267892 */ /* 0x000fe2000f8efc3f */
[----:B01----:R-:W-:Y:S11]  /*1270*/  @P0 BRA `(.L_x_14) ;  /* 0x0000000000400947 */ /* 0x003ff60003800000 */
[----:B------:R-:W-:Y:S01]  /*1280*/  MOV R0, 0x0 ;  /* 0x0000000000007802 */ /* 0x000fe20000000f00 */
[----:B------:R-:W-:Y:S01]  /*1290*/  ULDC.64 UR4, c[0x4][0x68] ;  /* 0x01001a0000047ab9 */ /* 0x000fe20000000a00 */
[----:B------:R-:W-:Y:S01]  /*12a0*/  ULDC.64 UR6, c[0x4][0x8] ;  /* 0x0100020000067ab9 */ /* 0x000fe20000000a00 */
[----:B01----:R-:W-:Y:S01]  /*12b0*/  IMAD.U32 R4, RZ, RZ, UR4 ;  /* 0x00000004ff047e24 */ /* 0x003fe2000f8e00ff */
[----:B------:R0:W1:Y:S01]  /*12c0*/  LDC.64 R14, c[0x4][R0] ;  /* 0x01000000000e7b82 */ /* 0x0000620000000a00 */
[----:B------:R-:W-:Y:S01]  /*12d0*/  IMAD.U32 R5, RZ, RZ, UR5 ;  /* 0x00000005ff057e24 */ /* 0x000fe2000f8e00ff */
[----:B------:R-:W-:Y:S01]  /*12e0*/  ULDC.64 UR4, c[0x4][0x70] ;  /* 0x01001c0000047ab9 */ /* 0x000fe20000000a00 */
[----:B------:R-:W-:Y:S02]  /*12f0*/  IMAD.U32 R10, RZ, RZ, UR6 ;  /* 0x00000006ff0a7e24 */ /* 0x000fe4000f8e00ff */
[----:B------:R-:W-:Y:S02]  /*1300*/  IMAD.U32 R6, RZ, RZ, UR4 ;  /* 0x00000004ff067e24 */ /* 0x000fe4000f8e00ff */
[----:B------:R-:W-:-:S02]  /*1310*/  IMAD.U32 R7, RZ, RZ, UR5 ;  /* 0x00000005ff077e24 */ /* 0x000fc4000f8e00ff */
[----:B------:R-:W-:Y:S02]  /*1320*/  IMAD.U32 R11, RZ, RZ, UR7 ;  /* 0x00000007ff0b7e24 */ /* 0x000fe4000f8e00ff */
[----:B------:R-:W-:Y:S02]  /*1330*/  IMAD.MOV.U32 R8, RZ, RZ, 0x1e1 ;  /* 0x000001e1ff087424 */ /* 0x000fe400078e00ff */
[----:B------:R-:W-:Y:S02]  /*1340*/  IMAD.MOV.U32 R12, RZ, RZ, 0x1 ;  /* 0x00000001ff0c7424 */ /* 0x000fe400078e00ff */
[----:B0-----:R-:W-:-:S07]  /*1350*/  IMAD.MOV.U32 R13, RZ, RZ, RZ ;  /* 0x000000ffff0d7224 */ /* 0x001fce00078e00ff */
[----:B------:R-:W-:-:S07]  /*1360*/  LEPC R20, `(.L_x_14) ;  /* 0x000000001014794e */ /* 0x000fce0000000000 */
[----:B-1---5:R-:W-:Y:S05]  /*1370*/  CALL.ABS.NOINC R14 ;  /* 0x000000000e007343 */ /* 0x022fea0003c00000 */
.L_x_14:
[----:B------:R-:W-:-:S04]  /*1380*/  LOP3.LUT R0, R2, 0x1, RZ, 0xfc, !PT ;  /* 0x0000000102007812 */ /* 0x000fc800078efcff */
[----:B------:R-:W-:-:S13]  /*1390*/  ISETP.NE.AND P0, PT, R0, 0x3, PT ;  /* 0x000000030000780c */ /* 0x000fda0003f05270 */
[----:B------:R-:W-:Y:S05]  /*13a0*/  @!P0 BRA `(.L_x_15) ;  /* 0x0000000000048947 */ /* 0x000fea0003800000 */
[----:B------:R-:W-:Y:S01]  /*13b0*/  BPT.TRAP 0x1 ;  /* 0x000000040000795c */ /* 0x000fe20000300000 */
.L_x_15:
[----:B------:R-:W-:Y:S02]  /*13c0*/  IMAD.U32 R3, RZ, RZ, UR37 ;  /* 0x00000025ff037e24 */ /* 0x000fe4000f8e00ff */
[----:B------:R-:W-:-:S03]  /*13d0*/  IMAD.U32 R0, RZ, RZ, UR36 ;  /* 0x00000024ff007e24 */ /* 0x000fc6000f8e00ff */
[----:B------:R-:W-:Y:S02]  /*13e0*/  LEA R3, R3, UR40, 0x3 ;  /* 0x0000002803037c11 */ /* 0x000fe4000f8e18ff */
[----:B------:R-:W-:-:S04]  /*13f0*/  SHF.L.U32 R0, R0, 0x1f, RZ ;  /* 0x0000001f00007819 */ /* 0x000fc800000006ff */
[----:B------:R2:W3:Y:S01]  /*1400*/  SYNCS.PHASECHK.TRANS64.TRYWAIT P1, [R3+URZ], R0 ;  /* 0x00000000030075a7 */ /* 0x0004e2000802017f */
[----:B------:R-:W-:Y:S05]  /*1410*/  @!P0 BRA `(.L_x_16) ;  /* 0x0000000000048947 */ /* 0x000fea0003800000 */
[----:B------:R-:W-:Y:S01]  /*1420*/  BPT.TRAP 0x1 ;  /* 0x000000040000795c */ /* 0x000fe20000300000 */
.L_x_16:
[----:B---3--:R-:W-:Y:S05]  /*1430*/  @P1 BRA `(.L_x_17) ;  /* 0x0000000000081947 */ /* 0x008fea0003800000 */
[----:B------:R-:W3:Y:S02]  /*1440*/  SYNCS.PHASECHK.TRANS64.TRYWAIT P1, [R3+URZ], R0 ;  /* 0x00000000030075a7 */ /* 0x000ee4000802017f */
[----:B---3--:R-:W-:Y:S05]  /*1450*/  @!P1 BRA `(.L_x_18) ;  /* 0x000000c400909947 */ /* 0x008fea0003800000 */
.L_x_17:
[----:B------:R-:W-:-:S04]  /*1460*/  UISETP.LT.AND UP0, UPT, UR39, 0x1, UPT ;  /* 0x000000012700788c */ /* 0x000fc8000bf01270 */
[----:B------:R-:W-:-:S06]  /*1470*/  USEL UR4, UR39, 0x1, UP0 ;  /* 0x0000000127047887 */ /* 0x000fcc0008000000 */
[----:B--23--:R-:W-:Y:S01]  /*1480*/  IMAD.U32 R0, RZ, RZ, UR4 ;  /* 0x00000004ff007e24 */ /* 0x00cfe2000f8e00ff */
[----:B------:R-:W-:Y:S05]  /*1490*/  WARPSYNC.ALL ;  /* 0x0000000000007948 */ /* 0x000fea0003800000 */
[----:B------:R-:W-:-:S04]  /*14a0*/  IADD3 R0, -R0, UR39, RZ ;  /* 0x0000002700007c10 */ /* 0x000fc8000fffe1ff */
[----:B------:R-:W-:Y:S01]  /*14b0*/  ISETP.GE.AND P1, PT, R0, 0x1, PT ;  /* 0x000000010000780c */ /* 0x000fe20003f26270 */
[----:B------:R-:W-:Y:S01]  /*14c0*/  UIADD3 UR4, UR40, 0x1ca00, URZ ;  /* 0x0001ca0028047890 */ /* 0x000fe2000fffe03f */
[----:B------:R-:W-:Y:S01]  /*14d0*/  WARPGROUP.ARRIVE ;  /* 0x00000000000079c5 */ /* 0x000fe20000000000 */
[----:B------:R-:W-:Y:S02]  /*14e0*/  UIMAD UR44, UR37, 0x180, UR38 ;  /* 0x00000180252c78a4 */ /* 0x000fe4000f8e0226 */
[----:B------:R-:W-:Y:S01]  /*14f0*/  USHF.R.U32.HI UR4, URZ, 0x4, UR4 ;  /* 0x000000043f047899 */ /* 0x000fe20008011604 */
[----:B------:R-:W-:Y:S01]  /*1500*/  UMOV UR5, 0xc0000010 ;  /* 0xc000001000057882 */ /* 0x000fe20000000000 */
[----:B------:R-:W-:Y:S02]  /*1510*/  UMOV UR7, 0xc0000010 ;  /* 0xc000001000077882 */ /* 0x000fe40000000000 */
[----:B------:R-:W-:Y:S01]  /*1520*/  ULOP3.LUT UR52, UR4, 0x3fff, URZ, 0xc0, !UPT ;  /* 0x00003fff04347892 */ /* 0x000fe2000f8ec03f */
[----:B------:R-:W-:-:S02]  /*1530*/  UMOV UR9, UR5 ;  /* 0x0000000500097c82 */ /* 0x000fc40008000000 */
[----:B------:R-:W-:Y:S01]  /*1540*/  UMOV UR4, UR44 ;  /* 0x0000002c00047c82 */ /* 0x000fe20008000000 */
[----:B------:R-:W-:Y:S01]  /*1550*/  ULOP3.LUT UR52, UR52, 0x10000, URZ, 0xfc, !UPT ;  /* 0x0001000034347892 */ /* 0x000fe2000f8efc3f */
[----:B------:R-:W-:Y:S01]  /*1560*/  UMOV UR8, UR4 ;  /* 0x0000000400087c82 */ /* 0x000fe20008000000 */
[----:B------:R-:W-:Y:S02]  /*1570*/  UMOV UR11, 0xc0000010 ;  /* 0xc0000010000b7882 */ /* 0x000fe40000000000 */
[----:B------:R-:W-:Y:S01]  /*1580*/  UIMAD UR6, UR37, 0x160, UR52 ;  /* 0x00000160250678a4 */ /* 0x000fe2000f8e0234 */
[----:B------:R-:W-:Y:S01]  /*1590*/  UMOV UR12, UR4 ;  /* 0x00000004000c7c82 */ /* 0x000fe20008000000 */
[----:B------:R-:W-:Y:S02]  /*15a0*/  UMOV UR13, UR5 ;  /* 0x00000005000d7c82 */ /* 0x000fe40008000000 */
[----:B------:R-:W-:Y:S02]  /*15b0*/  UIADD3 UR10, UR6, 0x20, URZ ;  /* 0x00000020060a7890 */ /* 0x000fe4000fffe03f */
[----:B------:R-:W-:Y:S01]  /*15c0*/  UIADD3 UR14, UR6, 0x40, URZ ;  /* 0x00000040060e7890 */ /* 0x000fe2000fffe03f */
[----:B------:R-:W-:-:S02]  /*15d0*/  UMOV UR15, 0xc0000010 ;  /* 0xc0000010000f7882 */ /* 0x000fc40000000000 */
[----:B------:R-:W-:Y:S01]  /*15e0*/  IGMMA.64x16x32.S8.S8 R192, gdesc[UR4], RZ, !UPT, gsb0 ;  /* 0x0060000004c079f1 */ /* 0x000fe2000c0410ff */
[----:B------:R-:W-:Y:S01]  /*15f0*/  UIADD3 UR18, UR6, 0x60, URZ ;  /* 0x0000006006127890 */ /* 0x000fe2000fffe03f */
[----:B------:R-:W-:Y:S01]  /*1600*/  UMOV UR16, UR4 ;  /* 0x0000000400107c82 */ /* 0x000fe20008000000 */
[----:B------:R-:W-:Y:S01]  /*1610*/  UMOV UR17, UR5 ;  /* 0x0000000500117c82 */ /* 0x000fe20008000000 */
[----:B------:R-:W-:Y:S01]  /*1620*/  UMOV UR19, 0xc0000010 ;  /* 0xc000001000137882 */ /* 0x000fe20000000000 */
        /* <DEDUP_REMOVED lines=22> */
[----:B------:R-:W-:Y:S01]  /*1790*/  UMOV UR47, 0xc0000010 ;  /* 0xc0000010002f7882 */ /* 0x000fe20000000000 */
[----:B------:R-:W-:Y:S01]  /*17a0*/  UIADD3 UR50, UR6, 0x140, URZ ;  /* 0x0000014006327890 */ /* 0x000fe2000fffe03f */
[----:B------:R-:W-:Y:S01]  /*17b0*/  UMOV UR48, UR4 ;  /* 0x0000000400307c82 */ /* 0x000fe20008000000 */
[----:B------:R-:W-:Y:S01]  /*17c0*/  UMOV UR49, UR5 ;  /* 0x0000000500317c82 */ /* 0x000fe20008000000 */
[----:B------:R-:W-:Y:S01]  /*17d0*/  UMOV UR51, 0xc0000010 ;  /* 0xc000001000337882 */ /* 0x000fe20000000000 */
[----:B------:R-:W-:-:S02]  /*17e0*/  WARPGROUP.DEPBAR.LE gsb0, 0x0 ;  /* 0x00008000000079c5 */ /* 0x000fc40000010000 */
[----:B------:R-:W-:-:S06]  /*17f0*/  WARPGROUP.ARRIVE ;  /* 0x00000000000079c5 */ /* 0x000fcc0000000000 */
[----:B------:R-:W-:Y:S01]  /*1800*/  IGMMA.64x16x32.S8.S8 R176, gdesc[UR8], RZ, !UPT, gsb0 ;  /* 0x0060000008b079f1 */ /* 0x000fe2000c0410ff */
[----:B------:R-:W-:-:S03]  /*1810*/  UIADD3 UR8, UR44, 0x100, URZ ;  /* 0x000001002c087890 */ /* 0x000fc6000fffe03f */
[----:B------:R-:W-:Y:S01]  /*1820*/  UMOV UR44, UR4 ;  /* 0x00000004002c7c82 */ /* 0x000fe20008000000 */
[----:B------:R-:W-:Y:S02]  /*1830*/  WARPGROUP.DEPBAR.LE gsb0, 0x0 ;  /* 0x00008000000079c5 */ /* 0x000fe40000010000 */
[----:B------:R-:W-:-:S06]  /*1840*/  WARPGROUP.ARRIVE ;  /* 0x00000000000079c5 */ /* 0x000fcc0000000000 */
[----:B------:R-:W-:Y:S03]  /*1850*/  IGMMA.64x16x32.S8.S8 R160, gdesc[UR12], RZ, !UPT, gsb0 ;  /* 0x006000000ca079f1 */ /* 0x000fe6000c0410ff */
        /* <DEDUP_REMOVED lines=23> */
[----:B------:R-:W-:Y:S01]  /*19d0*/  IGMMA.64x16x32.S8.S8 R32, gdesc[UR48], RZ, !UPT, gsb0 ;  /* 0x00600000302079f1 */ /* 0x000fe2000c0410ff */
[----:B------:R-:W-:Y:S01]  /*19e0*/  UMOV UR48, UR8 ;  /* 0x0000000800307c82 */ /* 0x000fe20008000000 */
[----:B------:R-:W-:Y:S01]  /*19f0*/  UMOV UR49, 0xc0000010 ;  /* 0xc000001000317882 */ /* 0x000fe20000000000 */
[----:B------:R-:W-:Y:S01]  /*1a00*/  UMOV UR44, UR48 ;  /* 0x00000030002c7c82 */ /* 0x000fe20008000000 */
        /* <DEDUP_REMOVED lines=19> */
[----:B------:R-:W-:-:S02]  /*1b40*/  WARPGROUP.DEPBAR.LE gsb0, 0x0 ;  /* 0x00008000000079c5 */ /* 0x000fc40000010000 */
        /* <DEDUP_REMOVED lines=33> */
[----:B------:R-:W-:Y:S05]  /*1d60*/  @!P1 BRA `(.L_x_19) ;  /* 0x0000000800b49947 */ /* 0x000fea0003800000 */
[----:B------:R-:W-:Y:S02]  /*1d70*/  UIADD3 UR57, UR37, 0x1, URZ ;  /* 0x0000000125397890 */ /* 0x000fe4000fffe03f */
[----:B------:R-:W-:Y:S02]  /*1d80*/  UMOV UR56, UR37 ;  /* 0x0000002500387c82 */ /* 0x000fe40008000000 */
[----:B------:R-:W-:-:S04]  /*1d90*/  UISETP.NE.AND UP0, UPT, UR57, 0x13, UPT ;  /* 0x000000133900788c */ /* 0x000fc8000bf05270 */
[----:B------:R-:W-:Y:S02]  /*1da0*/  USEL UR4, URZ, 0x1, UP0 ;  /* 0x000000013f047887 */ /* 0x000fe40008000000 */
[----:B------:R-:W-:Y:S02]  /*1db0*/  USEL UR57, UR57, URZ, UP0 ;  /* 0x0000003f39397287 */ /* 0x000fe40008000000 */
[----:B------:R-:W-:-:S06]  /*1dc0*/  ULOP3.LUT UR4, UR36, UR4, URZ, 0x3c, !UPT ;  /* 0x0000000424047292 */ /* 0x000fcc000f8e3c3f */
[----:B01----:R-:W-:-:S07]  /*1dd0*/  IMAD.U32 R5, RZ, RZ, UR4 ;  /* 0x00000004ff057e24 */ /* 0x003fce000f8e00ff */
.L_x_26:
[----:B01----:R-:W-:Y:S05]  /*1de0*/  @!P0 BRA `(.L_x_20) ;  /* 0x0000000000048947 */ /* 0x003fea0003800000 */
[----:B------:R-:W-:Y:S01]  /*1df0*/  BPT.TRAP 0x1 ;  /* 0x000000040000795c */ /* 0x000fe20000300000 */
.L_x_20:
[----:B------:R-:W0:Y:S01]  /*1e00*/  S2UR UR4, SR_CgaCtaId ;  /* 0x00000000000479c3 */ /* 0x000e220000008800 */
[----:B------:R-:W-:Y:S01]  /*1e10*/  UMOV UR53, 0x400 ;  /* 0x0000040000357882 */ /* 0x000fe20000000000 */
[----:B------:R-:W-:Y:S01]  /*1e20*/  SHF.L.U32 R3, R5, 0x1f, RZ ;  /* 0x0000001f05037819 */ /* 0x000fe200000006ff */
[----:B0-----:R-:W-:-:S04]  /*1e30*/  ULEA UR53, UR4, UR53, 0x18 ;  /* 0x0000003504357291 */ /* 0x001fc8000f8ec03f */
[----:B------:R-:W-:-:S09]  /*1e40*/  ULEA UR4, UR57, UR53, 0x3 ;  /* 0x0000003539047291 */ /* 0x000fd2000f8e183f */
[----:B------:R0:W1:Y:S01]  /*1e50*/  SYNCS.PHASECHK.TRANS64.TRYWAIT P1, [UR4], R3 ;  /* 0x00000003ff0075a7 */ /* 0x0000620008020144 */
[----:B------:R-:W-:Y:S05]  /*1e60*/  @!P0 BRA `(.L_x_21) ;  /* 0x0000000000048947 */ /* 0x000fea0003800000 */
[----:B------:R-:W-:Y:S01]  /*1e70*/  BPT.TRAP 0x1 ;  /* 0x000000040000795c */ /* 0x000fe20000300000 */
.L_x_21:
[----:B-1----:R-:W-:Y:S05]  /*1e80*/  @P1 BRA `(.L_x_22) ;  /* 0x0000000000081947 */ /* 0x002fea0003800000 */
[----:B------:R-:W1:Y:S02]  /*1e90*/  SYNCS.PHASECHK.TRANS64.TRYWAIT P1, [UR4], R3 ;  /* 0x00000003ff0075a7 */ /* 0x000e640008020144 */
[----:B-1----:R-:W-:Y:S05]  /*1ea0*/  @!P1 BRA `(.L_x_23) ;  /* 0x000000bc00109947 */ /* 0x002fea0003800000 */
.L_x_22:
[----:B------:R-:W-:Y:S01]  /*1eb0*/  UIMAD UR4, UR57, 0x180, UR38 ;  /* 0x00000180390478a4 */ /* 0x000fe2000f8e0226 */
[----:B------:R-:W-:Y:S01]  /*1ec0*/  WARPGROUP.ARRIVE ;  /* 0x00000000000079c5 */ /* 0x000fe20000000000 */
[----:B------:R-:W-:Y:S01]  /*1ed0*/  UIMAD UR6, UR57, 0x160, UR52 ;  /* 0x00000160390678a4 */ /* 0x000fe2000f8e0234 */
[----:B------:R-:W-:Y:S01]  /*1ee0*/  UMOV UR5, 0xc0000010 ;  /* 0xc000001000057882 */ /* 0x000fe20000000000 */
[----:B------:R-:W-:Y:S02]  /*1ef0*/  UMOV UR7, 0xc0000010 ;  /* 0xc000001000077882 */ /* 0x000fe40000000000 */
[----:B------:R-:W-:Y:S01]  /*1f00*/  UIADD3 UR10, UR6, 0x20, URZ ;  /* 0x00000020060a7890 */ /* 0x000fe2000fffe03f */
[----:B------:R-:W-:Y:S01]  /*1f10*/  UMOV UR8, UR4 ;  /* 0x0000000400087c82 */ /* 0x000fe20008000000 */
[----:B------:R-:W-:Y:S01]  /*1f20*/  UMOV UR9, UR5 ;  /* 0x0000000500097c82 */ /* 0x000fe20008000000 */
[----:B------:R-:W-:Y:S02]  /*1f30*/  UMOV UR11, 0xc0000010 ;  /* 0xc0000010000b7882 */ /* 0x000fe40000000000 */
[----:B------:R-:W-:Y:S01]  /*1f40*/  IGMMA.64x16x32.S8.S8 R192, gdesc[UR4], R192, gsb0 ;  /* 0x0060000004c079f1 */ /* 0x000fe200080410c0 */
        /* <DEDUP_REMOVED lines=38> */
[----:B------:R-:W-:Y:S01]  /*21b0*/  IGMMA.64x16x32.S8.S8 R176, gdesc[UR8], R176, gsb0 ;  /* 0x0060000008b079f1 */ /* 0x000fe200080410b0 */
[----:B------:R-:W-:Y:S02]  /*21c0*/  UIADD3 UR8, UR4, 0x100, URZ ;  /* 0x0000010004087890 */ /* 0x000fe4000fffe03f */
[----:B------:R-:W-:Y:S02]  /*21d0*/  WARPGROUP.DEPBAR.LE gsb0, 0x0 ;  /* 0x00008000000079c5 */ /* 0x000fe40000010000 */
[----:B------:R-:W-:-:S06]  /*21e0*/  WARPGROUP.ARRIVE ;  /* 0x00000000000079c5 */ /* 0x000fcc0000000000 */
[----:B------:R-:W-:Y:S03]  /*21f0*/  IGMMA.64x16x32.S8.S8 R160, gdesc[UR12], R160, gsb0 ;  /* 0x006000000ca079f1 */ /* 0x000fe600080410a0 */
        /* <DEDUP_REMOVED lines=23> */
[----:B------:R-:W-:Y:S01]  /*2370*/  IGMMA.64x16x32.S8.S8 R32, gdesc[UR48], R32, gsb0 ;  /* 0x00600000302079f1 */ /* 0x000fe20008041020 */
        /* <DEDUP_REMOVED lines=56> */
[----:B------:R-:W-:Y:S05]  /*2700*/  @!P0 BRA `(.L_x_24) ;  /* 0x0000000000048947 */ /* 0x000fea0003800000 */
[----:B------:R-:W-:Y:S01]  /*2710*/  BPT.TRAP 0x1 ;  /* 0x000000040000795c */ /* 0x000fe20000300000 */
.L_x_24:
[----:B------:R-:W-:Y:S01]  /*2720*/  ULEA UR53, UR56, UR53, 0x3 ;  /* 0x0000003538357291 */ /* 0x000fe2000f8e183f */
[----:B------:R-:W-:-:S03]  /*2730*/  ISETP.GT.U32.AND P1, PT, R2, 0x1, PT ;  /* 0x000000010200780c */ /* 0x000fc60003f24070 */
[----:B------:R-:W-:-:S04]  /*2740*/  UIADD3 UR53, UR53, 0x98, URZ ;  /* 0x0000009835357890 */ /* 0x000fc8000fffe03f */
[----:B------:R-:W-:-:S09]  /*2750*/  UPRMT UR53, URZ, 0x654, UR53 ;  /* 0x000006543f357896 */ /* 0x000fd20008000035 */
[----:B------:R-:W-:Y:S01]  /*2760*/  SYNCS.ARRIVE.TRANS64.RED.A1T0 RZ, [UR53], RZ ;  /* 0x000000ffffff79a7 */ /* 0x000fe20008100435 */
[----:B------:R-:W-:Y:S05]  /*2770*/  @P1 BRA `(.L_x_25) ;  /* 0x0000000000041947 */ /* 0x000fea0003800000 */
[----:B------:R-:W-:Y:S01]  /*2780*/  BPT.TRAP 0x1 ;  /* 0x000000040000795c */ /* 0x000fe20000300000 */
.L_x_25:
[----:B------:R-:W-:Y:S01]  /*2790*/  UIADD3 UR57, UR57, 0x1, URZ ;  /* 0x0000000139397890 */ /* 0x000fe2000fffe03f */
[C---:B------:R-:W-:Y:S01]  /*27a0*/  ISETP.GT.AND P1, PT, R0.reuse, 0x1, PT ;  /* 0x000000010000780c */ /* 0x040fe20003f24270 */
[----:B------:R-:W-:Y:S01]  /*27b0*/  UIADD3 UR56, UR56, 0x1, URZ ;  /* 0x0000000138387890 */ /* 0x000fe2000fffe03f */
[----:B------:R-:W-:Y:S01]  /*27c0*/  VIADD R0, R0, 0xffffffff ;  /* 0xffffffff00007836 */ /* 0x000fe20000000000 */
[----:B------:R-:W-:Y:S02]  /*27d0*/  UISETP.NE.AND UP0, UPT, UR57, 0x13, UPT ;  /* 0x000000133900788c */ /* 0x000fe4000bf05270 */
[----:B------:R-:W-:Y:S02]  /*27e0*/  UISETP.NE.AND UP1, UPT, UR56, 0x13, UPT ;  /* 0x000000133800788c */ /* 0x000fe4000bf25270 */
[----:B------:R-:W-:Y:S02]  /*27f0*/  USEL UR4, URZ, 0x1, UP0 ;  /* 0x000000013f047887 */ /* 0x000fe40008000000 */
[----:B------:R-:W-:-:S02]  /*2800*/  USEL UR57, UR57, URZ, UP0 ;  /* 0x0000003f39397287 */ /* 0x000fc40008000000 */
[----:B------:R-:W-:Y:S02]  /*2810*/  USEL UR56, UR56, URZ, UP1 ;  /* 0x0000003f38387287 */ /* 0x000fe40008800000 */
[----:B------:R-:W-:Y:S01]  /*2820*/  LOP3.LUT R5, R5, UR4, RZ, 0x3c, !PT ;  /* 0x0000000405057c12 */ /* 0x000fe2000f8e3cff */
[----:B------:R-:W-:Y:S09]  /*2830*/  @P1 BRA `(.L_x_26) ;  /* 0xfffffff400681947 */ /* 0x000ff2000383ffff */
.L_x_19:
[----:B------:R-:W2:Y:S02]  /*2840*/  LDC R0, c[0x0][0x28c] ;  /* 0x0000a300ff007b82 */ /* 0x000ea40000000800 */
[----:B--2---:R-:W-:-:S13]  /*2850*/  ISETP.GE.AND P1, PT, R0, 0x1, PT ;  /* 0x000000010000780c */ /* 0x004fda0003f26270 */
[----:B------:R-:W-:Y:S05]  /*2860*/  @!P1 BRA `(.L_x_27) ;  /* 0x0000000000509947 */ /* 0x000fea0003800000 */
[----:B------:R-:W-:Y:S05]  /*2870*/  @!P0 BRA `(.L_x_28) ;  /* 0x0000000000048947 */ /* 0x000fea0003800000 */
[----:B------:R-:W-:Y:S01]  /*2880*/  BPT.TRAP 0x1 ;  /* 0x000000040000795c */ /* 0x000fe20000300000 */
.L_x_28:
[----:B------:R-:W-:Y:S01]  /*2890*/  UISETP.LT.AND UP0, UPT, UR39, 0x1, UPT ;  /* 0x000000012700788c */ /* 0x000fe2000bf01270 */
[----:B------:R-:W2:Y:S01]  /*28a0*/  S2UR UR7, SR_CgaCtaId ;  /* 0x00000000000779c3 */ /* 0x000ea20000008800 */
[----:B------:R-:W-:Y:S02]  /*28b0*/  ISETP.GT.U32.AND P0, PT, R2, 0x1, PT ;  /* 0x000000010200780c */ /* 0x000fe40003f04070 */
[----:B------:R-:W-:-:S04]  /*28c0*/  USEL UR6, UR39, 0x1, UP0 ;  /* 0x0000000127067887 */ /* 0x000fc80008000000 */
[----:B------:R-:W-:-:S04]  /*28d0*/  UIADD3 UR6, UR37, UR39, -UR6 ;  /* 0x0000002725067290 */ /* 0x000fc8000fffe806 */
[----:B------:R-:W-:-:S04]  /*28e0*/  UIMAD.WIDE.U32 UR4, UR6, -0x50d79435, URZ ;  /* 0xaf286bcb060478a5 */ /* 0x000fc8000f8e003f */
[----:B------:R-:W-:-:S04]  /*28f0*/  UIADD3 UR4, UR6, -UR5, URZ ;  /* 0x8000000506047290 */ /* 0x000fc8000fffe03f */
[----:B------:R-:W-:-:S03]  /*2900*/  ULEA.HI UR4, UR4, UR5, URZ, 0x1f ;  /* 0x0000000504047291 */ /* 0x000fc6000f8ff83f */
[----:B------:R-:W-:Y:S01]  /*2910*/  UMOV UR5, 0x400 ;  /* 0x0000040000057882 */ /* 0x000fe20000000000 */
[----:B------:R-:W-:Y:S02]  /*2920*/  USHF.R.U32.HI UR4, URZ, 0x4, UR4 ;  /* 0x000000043f047899 */ /* 0x000fe40008011604 */
[----:B--2---:R-:W-:Y:S02]  /*2930*/  ULEA UR5, UR7, UR5, 0x18 ;  /* 0x0000000507057291 */ /* 0x004fe4000f8ec03f */
[----:B------:R-:W-:-:S04]  /*2940*/  UIMAD UR4, UR4, -0x13, UR6 ;  /* 0xffffffed040478a4 */ /* 0x000fc8000f8e0206 */
[----:B------:R-:W-:-:S04]  /*2950*/  ULEA UR4, UR4, UR5, 0x3 ;  /* 0x0000000504047291 */ /* 0x000fc8000f8e183f */
[----:B------:R-:W-:-:S04]  /*2960*/  UIADD3 UR4, UR4, 0x98, URZ ;  /* 0x0000009804047890 */ /* 0x000fc8000fffe03f */
[----:B------:R-:W-:-:S09]  /*2970*/  UPRMT UR4, URZ, 0x654, UR4 ;  /* 0x000006543f047896 */ /* 0x000fd20008000004 */
[----:B------:R-:W-:Y:S01]  /*2980*/  SYNCS.ARRIVE.TRANS64.RED.A1T0 RZ, [UR4], RZ ;  /* 0x000000ffffff79a7 */ /* 0x000fe20008100404 */
[----:B------:R-:W-:Y:S05]  /*2990*/  @P0 BRA `(.L_x_27) ;  /* 0x0000000000040947 */ /* 0x000fea0003800000 */
[----:B------:R-:W-:Y:S01]  /*29a0*/  BPT.TRAP 0x1 ;  /* 0x000000040000795c */ /* 0x000fe20000300000 */
.L_x_27:
[--C-:B------:R-:W-:Y:S01]  /*29b0*/  SHF.R.U32.HI R0, RZ, 0x2, R23.reuse ;  /* 0x00000002ff007819 */ /* 0x100fe20000011617 */
[----:B------:R-:W2:Y:S01]  /*29c0*/  LDC R7, c[0x0][0x288] ;  /* 0x0000a200ff077b82 */ /* 0x000ea20000000800 */
[----:B01----:R-:W-:Y:S01]  /*29d0*/  SHF.R.U32.HI R5, RZ, 0x7, R23 ;  /* 0x00000007ff057819 */ /* 0x003fe20000011617 */
[----:B------:R-:W-:Y:S01]  /*29e0*/  UIADD3 UR37, UR39, UR37, URZ ;  /* 0x0000002527257290 */ /* 0x000fe2000fffe03f */
[----:B------:R-:W-:Y:S01]  /*29f0*/  LOP3.LUT R3, R0, 0x7, RZ, 0xc0, !PT ;  /* 0x0000000700037812 */ /* 0x000fe200078ec0ff */
[----:B------:R-:W-:Y:S01]  /*2a00*/  IMAD.SHL.U32 R20, R23, 0x2, RZ ;  /* 0x0000000217147824 */ /* 0x000fe200078e00ff */
[----:B------:R-:W-:Y:S01]  /*2a10*/  LOP3.LUT R0, R5, 0x1, RZ, 0xc0, !PT ;  /* 0x0000000105007812 */ /* 0x000fe200078ec0ff */
[----:B------:R-:W-:Y:S01]  /*2a20*/  UISETP.GT.U32.AND UP0, UPT, UR37, 0x12, UPT ;  /* 0x000000122500788c */ /* 0x000fe2000bf04070 */
[----:B------:R-:W-:Y:S01]  /*2a30*/  LOP3.LUT R4, R23, 0x60, RZ, 0xc0, !PT ;  /* 0x0000006017047812 */ /* 0x000fe200078ec0ff */
[----:B------:R-:W-:Y:S01]  /*2a40*/  UIMAD.WIDE.U32 UR4, UR37, -0x50d79435, URZ ;  /* 0xaf286bcb250478a5 */ /* 0x000fe2000f8e003f */
[----:B------:R-:W-:Y:S01]  /*2a50*/  SHF.R.S32.HI R203, RZ, 0x1f, R18 ;  /* 0x0000001fffcb7819 */ /* 0x000fe20000011412 */
[----:B------:R-:W-:Y:S01]  /*2a60*/  IMAD.SHL.U32 R6, R0, 0x40, RZ ;  /* 0x0000004000067824 */ /* 0x000fe200078e00ff */
[----:B------:R-:W-:Y:S01]  /*2a70*/  SHF.R.U32.HI R4, RZ, 0x1, R4 ;  /* 0x00000001ff047819 */ /* 0x000fe20000011604 */
[----:B------:R-:W-:Y:S01]  /*2a80*/  ULDC UR7, c[0x0][0x284] ;  /* 0x0000a10000077ab9 */ /* 0x000fe20000000800 */
[----:B------:R-:W-:Y:S01]  /*2a90*/  UISETP.LT.U32.AND UP0, UPT, UR39, 0x13, UP0 ;  /* 0x000000132700788c */ /* 0x000fe20008701070 */
[----:B------:R-:W-:Y:S01]  /*2aa0*/  IMAD.MOV.U32 R209, RZ, RZ, RZ ;  /* 0x000000ffffd17224 */ /* 0x000fe200078e00ff */
[--C-:B------:R-:W-:Y:S01]  /*2ab0*/  IADD3 R5, RZ, -R4, -R3.reuse ;  /* 0x80000004ff057210 */ /* 0x100fe20007ffe803 */
[----:B------:R-:W-:Y:S01]  /*2ac0*/  UIADD3 UR4, UR37, -UR5, URZ ;  /* 0x8000000525047290 */ /* 0x000fe2000fffe03f */
[----:B------:R-:W-:Y:S01]  /*2ad0*/  LOP3.LUT R3, R6, 0x40, R3, 0xe2, !PT ;  /* 0x0000004006037812 */ /* 0x000fe200078ee203 */
[----:B------:R-:W-:-:S02]  /*2ae0*/  UISETP.GE.U32.AND UP1, UPT, UR39, 0x13, UPT ;  /* 0x000000132700788c */ /* 0x000fc4000bf26070 */
[----:B------:R-:W-:Y:S01]  /*2af0*/  IMAD R6, R0, -0x40, R5 ;  /* 0xffffffc000067824 */ /* 0x000fe200078e0205 */
[----:B------:R-:W-:Y:S01]  /*2b00*/  LOP3.LUT R208, R3, R4, RZ, 0xfc, !PT ;  /* 0x0000000403d07212 */ /* 0x000fe200078efcff */
[----:B------:R-:W-:Y:S01]  /*2b10*/  IMAD R3, R22, 0xb0, RZ ;  /* 0x000000b016037824 */ /* 0x000fe200078e02ff */
[----:B------:R-:W-:Y:S01]  /*2b20*/  LOP3.LUT R0, R23, 0x3, RZ, 0xc0, !PT ;  /* 0x0000000317007812 */ /* 0x000fe200078ec0ff */
[----:B------:R-:W-:Y:S01]  /*2b30*/  ULDC.64 UR8, c[0x0][0x5d0] ;  /* 0x0001740000087ab9 */ /* 0x000fe20000000a00 */
[----:B------:R-:W-:Y:S01]  /*2b40*/  USEL UR6, URZ, 0x1, !UP0 ;  /* 0x000000013f067887 */ /* 0x000fe2000c000000 */
[----:B------:R-:W-:Y:S01]  /*2b50*/  IMAD R5, R203, UR8, RZ ;  /* 0x00000008cb057c24 */ /* 0x000fe2000f8e02ff */
[C---:B--2---:R-:W-:Y:S01]  /*2b60*/  ISETP.GE.AND P0, PT, R3.reuse, R7, PT ;  /* 0x000000070300720c */ /* 0x044fe20003f06270 */
[----:B------:R-:W-:Y:S01]  /*2b70*/  IMAD R22, R0, -0x2, R7 ;  /* 0xfffffffe00167824 */ /* 0x000fe200078e0207 */
[----:B------:R-:W-:Y:S01]  /*2b80*/  LOP3.LUT R20, R3, 0x6, R20, 0xf8, !PT ;  /* 0x0000000603147812 */ /* 0x000fe200078ef814 */
[----:B------:R-:W-:Y:S01]  /*2b90*/  IMAD R7, R19, 0xc0, RZ ;  /* 0x000000c013077824 */ /* 0x000fe200078e02ff */
[----:B------:R-:W-:Y:S01]  /*2ba0*/  ULEA.HI UR4, UR4, UR5, URZ, 0x1f ;  /* 0x0000000504047291 */ /* 0x000fe2000f8ff83f */
[C---:B------:R-:W-:Y:S01]  /*2bb0*/  IMAD R9, R18.reuse, UR9, R5 ;  /* 0x0000000912097c24 */ /* 0x040fe2000f8e0205 */
[----:B------:R-:W-:Y:S01]  /*2bc0*/  SHF.R.S32.HI R21, RZ, 0x1f, R20 ;  /* 0x0000001fff157819 */ /* 0x000fe20000011414 */
[----:B------:R-:W-:Y:S01]  /*2bd0*/  ULOP3.LUT UR36, UR36, UR6, URZ, 0x3c, !UPT ;  /* 0x0000000624247292 */ /* 0x000fe2000f8e3c3f */
[C---:B------:R-:W-:Y:S01]  /*2be0*/  ISETP.GE.OR P0, PT, R7.reuse, UR7, P0 ;  /* 0x0000000707007c0c */ /* 0x040fe20008706670 */
[----:B------:R-:W-:Y:S01]  /*2bf0*/  USHF.R.U32.HI UR4, URZ, 0x4, UR4 ;  /* 0x000000043f047899 */ /* 0x000fe20008011604 */
[----:B------:R-:W-:Y:S01]  /*2c00*/  IADD3 R0, -R7, UR7, R6 ;  /* 0x0000000707007c10 */ /* 0x000fe2000fffe106 */
[----:B------:R-:W-:-:S02]  /*2c10*/  IMAD.WIDE.U32 R4, R18, UR8, R20 ;  /* 0x0000000812047c25 */ /* 0x000fc4000f8e0014 */
[----:B------:R-:W-:Y:S02]  /*2c20*/  @UP1 ULOP3.LUT UR36, UR36, 0x1, UR4, 0x78, !UPT ;  /* 0x0000000124241892 */ /* 0x000fe4000f8e7804 */
[----:B------:R-:W-:Y:S01]  /*2c30*/  UIMAD UR37, UR4, -0x13, UR37 ;  /* 0xffffffed042578a4 */ /* 0x000fe2000f8e0225 */
[----:B------:R-:W-:Y:S02]  /*2c40*/  IMAD.IADD R22, R22, 0x1, -R3 ;  /* 0x0000000116167824 */ /* 0x000fe400078e0a03 */
[----:B------:R-:W-:Y:S02]  /*2c50*/  IMAD.IADD R5, R5, 0x1, R9 ;  /* 0x0000000105057824 */ /* 0x000fe400078e0209 */
[----:B------:R-:W-:-:S04]  /*2c60*/  IMAD.WIDE R208, R19, 0xc0, R208 ;  /* 0x000000c013d07825 */ /* 0x000fc800078e02d0 */
[----:B------:R-:W-:Y:S01]  /*2c70*/  IMAD.MOV.U32 R3, RZ, RZ, -0x1 ;  /* 0xffffffffff037424 */ /* 0x000fe200078e00ff */
[----:B------:R-:W-:Y:S06]  /*2c80*/  @P0 BRA `(.L_x_29) ;  /* 0x0000008400f80947 */ /* 0x000fec0003800000 */
[----:B------:R-:W0:Y:S01]  /*2c90*/  LDC.64 R10, c[0x0][0x5c8] ;  /* 0x00017200ff0a7b82 */ /* 0x000e220000000a00 */
[----:B------:R-:W-:Y:S01]  /*2ca0*/  ULDC.64 UR4, c[0x0][0x5c0] ;  /* 0x0001700000047ab9 */ /* 0x000fe20000000a00 */
[----:B------:R-:W-:Y:S01]  /*2cb0*/  BSSY B0, `(.L_x_29) ;  /* 0x000087b000007945 */ /* 0x000fe20003800000 */
[-C--:B0-----:R-:W-:Y:S02]  /*2cc0*/  IMAD R6, R209, R10.reuse, RZ ;  /* 0x0000000ad1067224 */ /* 0x081fe400078e02ff */
[----:B------:R-:W-:-:S04]  /*2cd0*/  IMAD.WIDE.U32 R4, R208, R10, R4 ;  /* 0x0000000ad0047225 */ /* 0x000fc800078e0004 */
[----:B------:R-:W-:Y:S01]  /*2ce0*/  IMAD R7, R208, R11, R6 ;  /* 0x0000000bd0077224 */ /* 0x000fe200078e0206 */
[----:B------:R-:W-:Y:S01]  /*2cf0*/  IADD3 R14, P0, R4, UR4, RZ ;  /* 0x00000004040e7c10 */ /* 0x000fe2000ff1e0ff */
[C---:B------:R-:W-:Y:S02]  /*2d00*/  IMAD.SHL.U32 R9, R10.reuse, 0x8, RZ ;  /* 0x000000080a097824 */ /* 0x040fe400078e00ff */
[----:B------:R-:W-:Y:S01]  /*2d10*/  IMAD.IADD R7, R5, 0x1, R7 ;  /* 0x0000000105077824 */ /* 0x000fe200078e0207 */
[----:B------:R-:W-:Y:S02]  /*2d20*/  SHF.L.U64.HI R5, R10, 0x3, R11 ;  /* 0x000000030a057819 */ /* 0x000fe4000001020b */
[----:B------:R-:W-:Y:S02]  /*2d30*/  IADD3 R12, P1, R9, R14, RZ ;  /* 0x0000000e090c7210 */ /* 0x000fe40007f3e0ff */
[----:B------:R-:W-:Y:S01]  /*2d40*/  IADD3.X R15, R7, UR5, RZ, P0, !PT ;  /* 0x00000005070f7c10 */ /* 0x000fe200087fe4ff */
[----:B------:R-:W-:Y:S01]  /*2d50*/  IMAD R7, R11, 0x78, RZ ;  /* 0x000000780b077824 */ /* 0x000fe200078e02ff */
[----:B-----5:R-:W-:-:S03]  /*2d60*/  ISETP.NE.AND P0, PT, R200, RZ, PT ;  /* 0x000000ffc800720c */ /* 0x020fc60003f05270 */
[----:B------:R-:W-:Y:S02]  /*2d70*/  IMAD.X R13, R5, 0x1, R15, P1 ;  /* 0x00000001050d7824 */ /* 0x000fe400008e060f */
[----:B------:R-:W-:-:S04]  /*2d80*/  IMAD.WIDE.U32 R10, R10, 0x78, R12 ;  /* 0x000000780a0a7825 */ /* 0x000fc800078e000c */
[----:B------:R-:W-:Y:S01]  /*2d90*/  IMAD.IADD R11, R11, 0x1, R7 ;  /* 0x000000010b0b7824 */ /* 0x000fe200078e0207 */
[----:B------:R-:W-:-:S05]  /*2da0*/  IADD3 R8, P1, R9, R10, RZ ;  /* 0x0000000a09087210 */ /* 0x000fca0007f3e0ff */
[----:B------:R-:W-:Y:S01]  /*2db0*/  IMAD.X R9, R5, 0x1, R11, P1 ;  /* 0x0000000105097824 */ /* 0x000fe200008e060b */
[----:B------:R-:W-:Y:S07]  /*2dc0*/  @!P0 BRA `(.L_x_30) ;  /* 0x0000006400548947 */ /* 0x000fee0003800000 */
[----:B------:R-:W0:Y:S01]  /*2dd0*/  LDC.64 R4, c[0x0][0x5b0] ;  /* 0x00016c00ff047b82 */ /* 0x000e220000000a00 */
[----:B------:R-:W-:Y:S01]  /*2de0*/  ULDC.64 UR4, c[0x0][0x5b8] ;  /* 0x00016e0000047ab9 */ /* 0x000fe20000000a00 */
[----:B------:R-:W-:Y:S01]  /*2df0*/  ISETP.GE.AND P3, PT, R0, 0x1, PT ;  /* 0x000000010000780c */ /* 0x000fe20003f66270 */
[----:B------:R-:W-:Y:S01]  /*2e00*/  IMAD R203, R203, UR4, RZ ;  /* 0x00000004cbcb7c24 */ /* 0x000fe2000f8e02ff */
[----:B------:R-:W-:Y:S01]  /*2e10*/  BSSY B1, `(.L_x_31) ;  /* 0x000000e000017945 */ /* 0x000fe20003800000 */
[----:B------:R-:W-:Y:S01]  /*2e20*/  IMAD.WIDE.U32 R20, R18, UR4, R20 ;  /* 0x0000000412147c25 */ /* 0x000fe2000f8e0014 */
[----:B------:R-:W-:Y:S02]  /*2e30*/  ISETP.LT.OR P1, PT, R22, 0x1, !P3 ;  /* 0x000000011600780c */ /* 0x000fe40005f21670 */
[----:B------:R-:W1:Y:S01]  /*2e40*/  LDC.64 R6, c[0x0][0x5a8] ;  /* 0x00016a00ff067b82 */ /* 0x000e620000000a00 */
[----:B------:R-:W-:Y:S02]  /*2e50*/  IMAD R203, R18, UR5, R203 ;  /* 0x0000000512cb7c24 */ /* 0x000fe4000f8e02cb */
[----:B------:R-:W-:-:S02]  /*2e60*/  IMAD.MOV.U32 R18, RZ, RZ, R20 ;  /* 0x000000ffff127224 */ /* 0x000fc400078e0014 */
[----:B------:R-:W-:Y:S02]  /*2e70*/  IMAD.IADD R19, R21, 0x1, R203 ;  /* 0x0000000115137824 */ /* 0x000fe400078e02cb */
[-C--:B0-----:R-:W-:Y:S02]  /*2e80*/  IMAD R203, R209, R4.reuse, RZ ;  /* 0x00000004d1cb7224 */ /* 0x081fe400078e02ff */
[----:B------:R-:W-:-:S04]  /*2e90*/  IMAD.WIDE.U32 R204, R208, R4, R18 ;  /* 0x00000004d0cc7225 */ /* 0x000fc800078e0012 */
[----:B------:R-:W-:Y:S01]  /*2ea0*/  IMAD R215, R208, R5, R203 ;  /* 0x00000005d0d77224 */ /* 0x000fe200078e02cb */
[----:B-1----:R-:W-:-:S04]  /*2eb0*/  IADD3 R204, P0, R204, R6, RZ ;  /* 0x00000006cccc7210 */ /* 0x002fc80007f1e0ff */
[----:B------:R-:W-:Y:S01]  /*2ec0*/  IADD3.X R205, R7, R205, R215, P0, !PT ;  /* 0x000000cd07cd7210 */ /* 0x000fe200007fe4d7 */
[----:B------:R-:W-:Y:S08]  /*2ed0*/  @P1 BRA `(.L_x_32) ;  /* 0x0000000000041947 */ /* 0x000ff00003800000 */
[----:B------:R0:W5:Y:S02]  /*2ee0*/  LDG.E.U8 R202, desc[UR54][R204.64] ;  /* 0x00000036ccca7981 */ /* 0x000164000c1e1100 */
.L_x_32:
[----:B------:R-:W-:Y:S05]  /*2ef0*/  BSYNC B1 ;  /* 0x0000000000017941 */ /* 0x000fea0003800000 */
.L_x_31:
[----:B-----5:R-:W-:Y:S01]  /*2f00*/  LOP3.LUT R203, R202, 0xffff, RZ, 0xc0, !PT ;  /* 0x0000ffffcacb7812 */ /* 0x020fe200078ec0ff */
[----:B------:R-:W-:Y:S01]  /*2f10*/  IMAD.SHL.U32 R206, R4, 0x8, RZ ;  /* 0x0000000804ce7824 */ /* 0x000fe200078e00ff */
[----:B------:R-:W-:Y:S01]  /*2f20*/  ISETP.LT.OR P4, PT, R22, 0x2, !P3 ;  /* 0x000000021600780c */ /* 0x000fe20005f81670 */
[----:B------:R-:W-:Y:S01]  /*2f30*/  BSSY B1, `(.L_x_33) ;  /* 0x000000b000017945 */ /* 0x000fe20003800000 */
[----:B------:R-:W-:Y:S02]  /*2f40*/  PRMT R203, R203, 0x8880, RZ ;  /* 0x00008880cbcb7816 */ /* 0x000fe400000000ff */
[----:B------:R-:W-:-:S03]  /*2f50*/  SHF.L.U64.HI R207, R4, 0x3, R5 ;  /* 0x0000000304cf7819 */ /* 0x000fc60000010205 */
[----:B------:R-:W-:Y:S02]  /*2f60*/  IMAD R210, R203, R200, RZ ;  /* 0x000000c8cbd27224 */ /* 0x000fe400078e02ff */
[----:B------:R-:W-:-:S04]  /*2f70*/  IMAD.WIDE.U32 R212, R208, R4, R206 ;  /* 0x00000004d0d47225 */ /* 0x000fc800078e00ce */
[----:B------:R-:W-:-:S05]  /*2f80*/  @!P1 IMAD R203, R192, R201, R210 ;  /* 0x000000c9c0cb9224 */ /* 0x000fca00078e02d2 */
[----:B------:R1:W-:Y:S01]  /*2f90*/  @!P1 STG.E.U8 desc[UR54][R14.64], R203 ;  /* 0x000000cb0e009986 */ /* 0x0003e2000c101136 */
[----:B------:R-:W-:Y:S05]  /*2fa0*/  @P4 BRA `(.L_x_34) ;  /* 0x00000000000c4947 */ /* 0x000fea0003800000 */
[----:B------:R-:W1:Y:S02]  /*2fb0*/  LDG.E.U8 R202, desc[UR54][R204.64+0x1] ;  /* 0x00000136ccca7981 */ /* 0x000e64000c1e1100 */
[----:B-1----:R-:W-:-:S05]  /*2fc0*/  PRMT R203, R202, 0x8880, RZ ;  /* 0x00008880cacb7816 */ /* 0x002fca00000000ff */
[----:B------:R-:W-:-:S07]  /*2fd0*/  IMAD R210, R203, R200, RZ ;  /* 0x000000c8cbd27224 */ /* 0x000fce00078e02ff */
.L_x_34:
[----:B------:R-:W-:Y:S05]  /*2fe0*/  BSYNC B1 ;  /* 0x0000000000017941 */ /* 0x000fea0003800000 */
.L_x_33:
[----:B------:R-:W-:Y:S01]  /*2ff0*/  @!P4 IMAD R211, R193, R201, R210 ;  /* 0x000000c9c1d3c224 */ /* 0x000fe200078e02d2 */
[----:B------:R-:W-:Y:S01]  /*3000*/  ISETP.GE.AND P0, PT, R0, 0x9, PT ;  /* 0x000000090000780c */ /* 0x000fe20003f06270 */
[----:B------:R-:W-:Y:S01]  /*3010*/  IMAD.IADD R193, R215, 0x1, R213 ;  /* 0x00000001d7c17824 */ /* 0x000fe200078e02d5 */
[----:B------:R-:W-:Y:S01]  /*3020*/  IADD3 R192, P1, P2, R20, R6, R212 ;  /* 0x0000000614c07210 */ /* 0x000fe20007a3e0d4 */
[----:B------:R-:W-:Y:S01]  /*3030*/  BSSY B1, `(.L_x_35) ;  /* 0x000000b000017945 */ /* 0x000fe20003800000 */
[----:B------:R2:W-:Y:S01]  /*3040*/  @!P4 STG.E.U8 desc[UR54][R14.64+0x1], R211 ;  /* 0x000001d30e00c986 */ /* 0x0005e2000c101136 */
[----:B------:R-:W-:Y:S02]  /*3050*/  ISETP.LT.OR P4, PT, R22, 0x1, !P0 ;  /* 0x000000011600780c */ /* 0x000fe40004781670 */
[----:B------:R-:W-:Y:S02]  /*3060*/  IADD3.X R193, R19, R7, R193, P1, P2 ;  /* 0x0000000713c17210 */ /* 0x000fe40000fe44c1 */
[----:B-1----:R-:W-:-:S02]  /*3070*/  IADD3 R203, P5, R208, 0x80, RZ ;  /* 0x00000080d0cb7810 */ /* 0x002fc40007fbe0ff */
[C---:B------:R-:W-:Y:S02]  /*3080*/  ISETP.LT.OR P1, PT, R22.reuse, 0x2, !P0 ;  /* 0x000000021600780c */ /* 0x040fe40004721670 */
[----:B------:R-:W-:-:S05]  /*3090*/  ISETP.LT.OR P2, PT, R22, 0x9, !P3 ;  /* 0x000000091600780c */ /* 0x000fca0005f41670 */
[----:B--2---:R-:W-:Y:S08]  /*30a0*/  @P4 BRA `(.L_x_36) ;  /* 0x00000000000c4947 */ /* 0x004ff00003800000 */
[----:B------:R-:W2:Y:S02]  /*30b0*/  LDG.E.U8 R202, desc[UR54][R192.64] ;  /* 0x00000036c0ca7981 */ /* 0x000ea4000c1e1100 */
[----:B--2---:R-:W-:-:S05]  /*30c0*/  PRMT R211, R202, 0x8880, RZ ;  /* 0x00008880cad37816 */ /* 0x004fca00000000ff */
[----:B------:R-:W-:-:S07]  /*30d0*/  IMAD R210, R211, R200, RZ ;  /* 0x000000c8d3d27224 */ /* 0x000fce00078e02ff */
.L_x_36:
[----:B------:R-:W-:Y:S05]  /*30e0*/  BSYNC B1 ;  /* 0x0000000000017941 */ /* 0x000fea0003800000 */
.L_x_35:
[----:B------:R-:W-:Y:S01]  /*30f0*/  @!P4 IMAD R211, R194, R201, R210 ;  /* 0x000000c9c2d3c224 */ /* 0x000fe200078e02d2 */
[----:B------:R-:W-:Y:S04]  /*3100*/  BSSY B1, `(.L_x_37) ;  /* 0x0000006000017945 */ /* 0x000fe80003800000 */
[----:B------:R1:W-:Y:S01]  /*3110*/  @!P4 STG.E.U8 desc[UR54][R12.64], R211 ;  /* 0x000000d30c00c986 */ /* 0x0003e2000c101136 */
[----:B------:R-:W-:Y:S05]  /*3120*/  @P1 BRA `(.L_x_38) ;  /* 0x00000000000c1947 */ /* 0x000fea0003800000 */
[----:B------:R-:W1:Y:S02]  /*3130*/  LDG.E.U8 R202, desc[UR54][R192.64+0x1] ;  /* 0x00000136c0ca7981 */ /* 0x000e64000c1e1100 */
[----:B-1----:R-:W-:-:S05]  /*3140*/  PRMT R211, R202, 0x8880, RZ ;  /* 0x00008880cad37816 */ /* 0x002fca00000000ff */
[----:B------:R-:W-:-:S07]  /*3150*/  IMAD R210, R211, R200, RZ ;  /* 0x000000c8d3d27224 */ /* 0x000fce00078e02ff */
.L_x_38:
[----:B------:R-:W-:Y:S05]  /*3160*/  BSYNC B1 ;  /* 0x0000000000017941 */ /* 0x000fea0003800000 */
.L_x_37:
[----:B------:R-:W-:Y:S01]  /*3170*/  @!P1 IMAD R195, R195, R201, R210 ;  /* 0x000000c9c3c39224 */ /* 0x000fe200078e02d2 */
[----:B------:R-:W-:Y:S04]  /*3180*/  BSSY B1, `(.L_x_39) ;  /* 0x0000006000017945 */ /* 0x000fe80003800000 */
[----:B------:R2:W-:Y:S01]  /*3190*/  @!P1 STG.E.U8 desc[UR54][R12.64+0x1], R195 ;  /* 0x000001c30c009986 */ /* 0x0005e2000c101136 */
[----:B------:R-:W-:Y:S05]  /*31a0*/  @P2 BRA `(.L_x_40) ;  /* 0x00000000000c2947 */ /* 0x000fea0003800000 */
[----:B------:R-:W2:Y:S02]  /*31b0*/  LDG.E.U8 R202, desc[UR54][R204.64+0x8] ;  /* 0x00000836ccca7981 */ /* 0x000ea4000c1e1100 */
[----:B--2---:R-:W-:-:S05]  /*31c0*/  PRMT R195, R202, 0x8880, RZ ;  /* 0x00008880cac37816 */ /* 0x004fca00000000ff */
[----:B------:R-:W-:-:S07]  /*31d0*/  IMAD R210, R195, R200, RZ ;  /* 0x000000c8c3d27224 */ /* 0x000fce00078e02ff */
.L_x_40:
[----:B------:R-:W-:Y:S05]  /*31e0*/  BSYNC B1 ;  /* 0x0000000000017941 */ /* 0x000fea0003800000 */
.L_x_39:
[----:B------:R-:W-:Y:S01]  /*31f0*/  ISETP.LT.OR P1, PT, R22, 0xa, !P3 ;  /* 0x0000000a1600780c */ /* 0x000fe20005f21670 */
[----:B-1----:R-:W-:Y:S01]  /*3200*/  @!P2 IMAD R211, R196, R201, R210 ;  /* 0x000000c9c4d3a224 */ /* 0x002fe200078e02d2 */
[----:B------:R-:W-:Y:S01]  /*3210*/  BSSY B1, `(.L_x_41) ;  /* 0x000000b000017945 */ /* 0x000fe20003800000 */
[----:B--2---:R-:W-:-:S03]  /*3220*/  IMAD.WIDE.U32 R194, R203, R4, R18 ;  /* 0x00000004cbc27225 */ /* 0x004fc600078e0012 */
[----:B------:R1:W-:Y:S01]  /*3230*/  @!P2 STG.E.U8 desc[UR54][R14.64+0x8], R211 ;  /* 0x000008d30e00a986 */ /* 0x0003e2000c101136 */
[----:B------:R-:W-:Y:S01]  /*3240*/  IMAD.X R213, RZ, RZ, R209, P5 ;  /* 0x000000ffffd57224 */ /* 0x000fe200028e06d1 */
[C---:B------:R-:W-:Y:S02]  /*3250*/  ISETP.LT.OR P5, PT, R22.reuse, 0x9, !P0 ;  /* 0x000000091600780c */ /* 0x040fe400047a1670 */
[----:B------:R-:W-:Y:S02]  /*3260*/  ISETP.LT.OR P2, PT, R22, 0xa, !P0 ;  /* 0x0000000a1600780c */ /* 0x000fe40004741670 */
[----:B------:R-:W-:Y:S01]  /*3270*/  IADD3 R196, P4, R194, R6, RZ ;  /* 0x00000006c2c47210 */ /* 0x000fe20007f9e0ff */
[----:B------:R-:W-:-:S12]  /*3280*/  @P1 BRA `(.L_x_42) ;  /* 0x00000000000c1947 */ /* 0x000fd80003800000 */
[----:B------:R-:W2:Y:S02]  /*3290*/  LDG.E.U8 R202, desc[UR54][R204.64+0x9] ;  /* 0x00000936ccca7981 */ /* 0x000ea4000c1e1100 */
[----:B--2---:R-:W-:-:S05]  /*32a0*/  PRMT R209, R202, 0x8880, RZ ;  /* 0x00008880cad17816 */ /* 0x004fca00000000ff */
[----:B------:R-:W-:-:S07]  /*32b0*/  IMAD R210, R209, R200, RZ ;  /* 0x000000c8d1d27224 */ /* 0x000fce00078e02ff */
.L_x_42:
[----:B------:R-:W-:Y:S05]  /*32c0*/  BSYNC B1 ;  /* 0x0000000000017941 */ /* 0x000fea0003800000 */
.L_x_41:
[----:B------:R-:W-:Y:S01]  /*32d0*/  @!P1 IMAD R209, R197, R201, R210 ;  /* 0x000000c9c5d19224 */ /* 0x000fe200078e02d2 */
[----:B------:R-:W-:Y:S01]  /*32e0*/  BSSY B1, `(.L_x_43) ;  /* 0x0000007000017945 */ /* 0x000fe20003800000 */
[----:B------:R-:W-:-:S03]  /*32f0*/  IMAD R208, R213, R4, RZ ;  /* 0x00000004d5d07224 */ /* 0x000fc600078e02ff */
[----:B------:R2:W-:Y:S01]  /*3300*/  @!P1 STG.E.U8 desc[UR54][R14.64+0x9], R209 ;  /* 0x000009d10e009986 */ /* 0x0005e2000c101136 */
[----:B------:R-:W-:Y:S05]  /*3310*/  @P5 BRA `(.L_x_44) ;  /* 0x00000000000c5947 */ /* 0x000fea0003800000 */
[----:B------:R-:W2:Y:S02]  /*3320*/  LDG.E.U8 R202, desc[UR54][R192.64+0x8] ;  /* 0x00000836c0ca7981 */ /* 0x000ea4000c1e1100 */
[----:B--2---:R-:W-:-:S05]  /*3330*/  PRMT R209, R202, 0x8880, RZ ;  /* 0x00008880cad17816 */ /* 0x004fca00000000ff */
[----:B------:R-:W-:-:S07]  /*3340*/  IMAD R210, R209, R200, RZ ;  /* 0x000000c8d1d27224 */ /* 0x000fce00078e02ff */
.L_x_44:
[----:B------:R-:W-:Y:S05]  /*3350*/  BSYNC B1 ;  /* 0x0000000000017941 */ /* 0x000fea0003800000 */
.L_x_43:
[----:B--2---:R-:W-:Y:S01]  /*3360*/  @!P5 IMAD R209, R198, R201, R210 ;  /* 0x000000c9c6d1d224 */ /* 0x004fe200078e02d2 */
[----:B------:R-:W-:Y:S01]  /*3370*/  BSSY B1, `(.L_x_45) ;  /* 0x0000007000017945 */ /* 0x000fe20003800000 */
[----:B-1----:R-:W-:-:S03]  /*3380*/  IMAD R211, R203, R5, R208 ;  /* 0x00000005cbd37224 */ /* 0x002fc600078e02d0 */
[----:B------:R1:W-:Y:S01]  /*3390*/  @!P5 STG.E.U8 desc[UR54][R12.64+0x8], R209 ;  /* 0x000008d10c00d986 */ /* 0x0003e2000c101136 */
[----:B------:R-:W-:Y:S05]  /*33a0*/  @P2 BRA `(.L_x_46) ;  /* 0x00000000000c2947 */ /* 0x000fea0003800000 */
[----:B------:R-:W2:Y:S02]  /*33b0*/  LDG.E.U8 R202, desc[UR54][R192.64+0x9] ;  /* 0x00000936c0ca7981 */ /* 0x000ea4000c1e1100 */
[----:B--2---:R-:W-:-:S05]  /*33c0*/  PRMT R5, R202, 0x8880, RZ ;  /* 0x00008880ca057816 */ /* 0x004fca00000000ff */
[----:B------:R-:W-:-:S07]  /*33d0*/  IMAD R210, R5, R200, RZ ;  /* 0x000000c805d27224 */ /* 0x000fce00078e02ff */
.L_x_46:
[----:B------:R-:W-:Y:S05]  /*33e0*/  BSYNC B1 ;  /* 0x0000000000017941 */ /* 0x000fea0003800000 */
.L_x_45:
[----:B------:R-:W-:Y:S01]  /*33f0*/  ISETP.GE.AND P1, PT, R0, 0x81, PT ;  /* 0x000000810000780c */ /* 0x000fe20003f26270 */
[----:B------:R-:W-:Y:S01]  /*3400*/  @!P2 IMAD R199, R199, R201, R210 ;  /* 0x000000c9c7c7a224 */ /* 0x000fe200078e02d2 */
[----:B------:R-:W-:Y:S01]  /*3410*/  IADD3.X R197, R7, R195, R211, P4, !PT ;  /* 0x000000c307c57210 */ /* 0x000fe200027fe4d3 */
[----:B------:R-:W-:Y:S01]  /*3420*/  IMAD.WIDE.U32 R4, R203, R4, R206 ;  /* 0x00000004cb047225 */ /* 0x000fe200078e00ce */
[----:B------:R-:W-:Y:S01]  /*3430*/  ISETP.LT.OR P4, PT, R22, 0x1, !P1 ;  /* 0x000000011600780c */ /* 0x000fe20004f81670 */
[----:B------:R-:W-:Y:S01]  /*3440*/  BSSY B1, `(.L_x_47) ;  /* 0x0000008000017945 */ /* 0x000fe20003800000 */
[----:B------:R2:W-:Y:S01]  /*3450*/  @!P2 STG.E.U8 desc[UR54][R12.64+0x9], R199 ;  /* 0x000009c70c00a986 */ /* 0x0005e2000c101136 */
[----:B------:R-:W-:Y:S01]  /*3460*/  IADD3 R6, P2, P5, R20, R6, R4 ;  /* 0x0000000614067210 */ /* 0x000fe20007d5e004 */
[----:B------:R-:W-:-:S09]  /*3470*/  IMAD.IADD R4, R211, 0x1, R5 ;  /* 0x00000001d3047824 */ /* 0x000fd200078e0205 */
[----:B------:R-:W-:Y:S05]  /*3480*/  @P4 BRA `(.L_x_48) ;  /* 0x00000000000c4947 */ /* 0x000fea0003800000 */
[----:B------:R-:W3:Y:S02]  /*3490*/  LDG.E.U8 R202, desc[UR54][R196.64] ;  /* 0x00000036c4ca7981 */ /* 0x000ee4000c1e1100 */
[----:B---3--:R-:W-:-:S05]  /*34a0*/  PRMT R5, R202, 0x8880, RZ ;  /* 0x00008880ca057816 */ /* 0x008fca00000000ff */
[----:B------:R-:W-:-:S07]  /*34b0*/  IMAD R210, R5, R200, RZ ;  /* 0x000000c805d27224 */ /* 0x000fce00078e02ff */
.L_x_48:
[----:B------:R-:W-:Y:S05]  /*34c0*/  BSYNC B1 ;  /* 0x0000000000017941 */ /* 0x000fea0003800000 */
.L_x_47:
[----:B------:R-:W-:Y:S01]  /*34d0*/  @!P4 IMAD R5, R184, R201, R210 ;  /* 0x000000c9b805c224 */ /* 0x000fe200078e02d2 */
[----:B------:R-:W-:Y:S01]  /*34e0*/  IADD3.X R7, R19, R7, R4, P2, P5 ;  /* 0x0000000713077210 */ /* 0x000fe200017ea404 */
[----:B------:R-:W-:Y:S01]  /*34f0*/  BSSY B1, `(.L_x_49) ;  /* 0x0000009000017945 */ /* 0x000fe20003800000 */
[----:B------:R-:W-:Y:S02]  /*3500*/  ISETP.GE.AND P2, PT, R0, 0x89, PT ;  /* 0x000000890000780c */ /* 0x000fe40003f46270 */
[----:B------:R3:W-:Y:S01]  /*3510*/  @!P4 STG.E.U8 desc[UR54][R10.64], R5 ;  /* 0x000000050a00c986 */ /* 0x0007e2000c101136 */
[C---:B------:R-:W-:Y:S02]  /*3520*/  ISETP.LT.OR P4, PT, R22.reuse, 0x2, !P1 ;  /* 0x000000021600780c */ /* 0x040fe40004f81670 */
[----:B------:R-:W-:-:S11]  /*3530*/  ISETP.LT.OR P5, PT, R22, 0x1, !P2 ;  /* 0x000000011600780c */ /* 0x000fd600057a1670 */
[----:B---3--:R-:W-:Y:S05]  /*3540*/  @P4 BRA `(.L_x_50) ;  /* 0x00000000000c4947 */ /* 0x008fea0003800000 */
[----:B------:R-:W3:Y:S02]  /*3550*/  LDG.E.U8 R202, desc[UR54][R196.64+0x1] ;  /* 0x00000136c4ca7981 */ /* 0x000ee4000c1e1100 */
[----:B---3--:R-:W-:-:S05]  /*3560*/  PRMT R5, R202, 0x8880, RZ ;  /* 0x00008880ca057816 */ /* 0x008fca00000000ff */
[----:B------:R-:W-:-:S07]  /*3570*/  IMAD R210, R5, R200, RZ ;  /* 0x000000c805d27224 */ /* 0x000fce00078e02ff */
.L_x_50:
[----:B------:R-:W-:Y:S05]  /*3580*/  BSYNC B1 ;  /* 0x0000000000017941 */ /* 0x000fea0003800000 */
.L_x_49:
[----:B------:R-:W-:Y:S01]  /*3590*/  @!P4 IMAD R185, R185, R201, R210 ;  /* 0x000000c9b9b9c224 */ /* 0x000fe200078e02d2 */
[----:B------:R-:W-:Y:S04]  /*35a0*/  BSSY B1, `(.L_x_51) ;  /* 0x0000006000017945 */ /* 0x000fe80003800000 */
[----:B------:R3:W-:Y:S01]  /*35b0*/  @!P4 STG.E.U8 desc[UR54][R10.64+0x1], R185 ;  /* 0x000001b90a00c986 */ /* 0x0007e2000c101136 */
[----:B------:R-:W-:Y:S05]  /*35c0*/  @P5 BRA `(.L_x_52) ;  /* 0x00000000000c5947 */ /* 0x000fea0003800000 */
[----:B------:R-:W4:Y:S02]  /*35d0*/  LDG.E.U8 R202, desc[UR54][R6.64] ;  /* 0x0000003606ca7981 */ /* 0x000f24000c1e1100 */
[----:B----4-:R-:W-:-:S05]  /*35e0*/  PRMT R5, R202, 0x8880, RZ ;  /* 0x00008880ca057816 */ /* 0x010fca00000000ff */
[----:B------:R-:W-:-:S07]  /*35f0*/  IMAD R210, R5, R200, RZ ;  /* 0x000000c805d27224 */ /* 0x000fce00078e02ff */
.L_x_52:
[----:B------:R-:W-:Y:S05]  /*3600*/  BSYNC B1 ;  /* 0x0000000000017941 */ /* 0x000fea0003800000 */
.L_x_51:
[----:B------:R-:W-:Y:S01]  /*3610*/  ISETP.LT.OR P4, PT, R22, 0x2, !P2 ;  /* 0x000000021600780c */ /* 0x000fe20005781670 */
[----:B------:R-:W-:Y:S01]  /*3620*/  @!P5 IMAD R5, R186, R201, R210 ;  /* 0x000000c9ba05d224 */ /* 0x000fe200078e02d2 */
[----:B------:R-:W-:Y:S04]  /*3630*/  BSSY B1, `(.L_x_53) ;  /* 0x0000007000017945 */ /* 0x000fe80003800000 */
[----:B------:R4:W-:Y:S01]  /*3640*/  @!P5 STG.E.U8 desc[UR54][R8.64], R5 ;  /* 0x000000050800d986 */ /* 0x0009e2000c101136 */
[----:B------:R-:W-:-:S06]  /*3650*/  ISETP.LT.OR P5, PT, R22, 0x9, !P1 ;  /* 0x000000091600780c */ /* 0x000fcc0004fa1670 */
[----:B------:R-:W-:Y:S07]  /*3660*/  @P4 BRA `(.L_x_54) ;  /* 0x00000000000c4947 */ /* 0x000fee0003800000 */
[----:B------:R-:W4:Y:S02]  /*3670*/  LDG.E.U8 R202, desc[UR54][R6.64+0x1] ;  /* 0x0000013606ca7981 */ /* 0x000f24000c1e1100 */
[----:B----4-:R-:W-:-:S05]  /*3680*/  PRMT R5, R202, 0x8880, RZ ;  /* 0x00008880ca057816 */ /* 0x010fca00000000ff */
[----:B------:R-:W-:-:S07]  /*3690*/  IMAD R210, R5, R200, RZ ;  /* 0x000000c805d27224 */ /* 0x000fce00078e02ff */
.L_x_54:
[----:B------:R-:W-:Y:S05]  /*36a0*/  BSYNC B1 ;  /* 0x0000000000017941 */ /* 0x000fea0003800000 */
.L_x_53:
[----:B------:R-:W-:Y:S01]  /*36b0*/  @!P4 IMAD R187, R187, R201, R210 ;  /* 0x000000c9bbbbc224 */ /* 0x000fe200078e02d2 */
[----:B------:R-:W-:Y:S04]  /*36c0*/  BSSY B1, `(.L_x_55) ;  /* 0x0000006000017945 */ /* 0x000fe80003800000 */
[----:B------:R0:W-:Y:S01]  /*36d0*/  @!P4 STG.E.U8 desc[UR54][R8.64+0x1], R187 ;  /* 0x000001bb0800c986 */ /* 0x0001e2000c101136 */
[----:B------:R-:W-:Y:S05]  /*36e0*/  @P5 BRA `(.L_x_56) ;  /* 0x00000000000c5947 */ /* 0x000fea0003800000 */
[----:B------:R-:W4:Y:S02]  /*36f0*/  LDG.E.U8 R202, desc[UR54][R196.64+0x8] ;  /* 0x00000836c4ca7981 */ /* 0x000f24000c1e1100 */
[----:B----4-:R-:W-:-:S05]  /*3700*/  PRMT R5, R202, 0x8880, RZ ;  /* 0x00008880ca057816 */ /* 0x010fca00000000ff */
[----:B------:R-:W-:-:S07]  /*3710*/  IMAD R210, R5, R200, RZ ;  /* 0x000000c805d27224 */ /* 0x000fce00078e02ff */
.L_x_56:
[----:B------:R-:W-:Y:S05]  /*3720*/  BSYNC B1 ;  /* 0x0000000000017941 */ /* 0x000fea0003800000 */
.L_x_55:
[----:B------:R-:W-:Y:S01]  /*3730*/  ISETP.LT.OR P4, PT, R22, 0xa, !P1 ;  /* 0x0000000a1600780c */ /* 0x000fe20004f81670 */
[----:B----4-:R-:W-:Y:S01]  /*3740*/  @!P5 IMAD R5, R188, R201, R210 ;  /* 0x000000c9bc05d224 */ /* 0x010fe200078e02d2 */
[----:B------:R-:W-:Y:S04]  /*3750*/  BSSY B1, `(.L_x_57) ;  /* 0x0000007000017945 */ /* 0x000fe80003800000 */
[----:B------:R4:W-:Y:S01]  /*3760*/  @!P5 STG.E.U8 desc[UR54][R10.64+0x8], R5 ;  /* 0x000008050a00d986 */ /* 0x0009e2000c101136 */
[----:B------:R-:W-:-:S06]  /*3770*/  ISETP.LT.OR P5, PT, R22, 0x9, !P2 ;  /* 0x000000091600780c */ /* 0x000fcc00057a1670 */
[----:B------:R-:W-:Y:S07]  /*3780*/  @P4 BRA `(.L_x_58) ;  /* 0x00000000000c4947 */ /* 0x000fee0003800000 */
[----:B------:R-:W4:Y:S02]  /*3790*/  LDG.E.U8 R202, desc[UR54][R196.64+0x9] ;  /* 0x00000936c4ca7981 */ /* 0x000f24000c1e1100 */
[----:B----4-:R-:W-:-:S05]  /*37a0*/  PRMT R5, R202, 0x8880, RZ ;  /* 0x00008880ca057816 */ /* 0x010fca00000000ff */
[----:B------:R-:W-:-:S07]  /*37b0*/  IMAD R210, R5, R200, RZ ;  /* 0x000000c805d27224 */ /* 0x000fce00078e02ff */
.L_x_58:
[----:B------:R-:W-:Y:S05]  /*37c0*/  BSYNC B1 ;  /* 0x0000000000017941 */ /* 0x000fea0003800000 */
.L_x_57:
[----:B------:R-:W-:Y:S01]  /*37d0*/  @!P4 IMAD R189, R189, R201, R210 ;  /* 0x000000c9bdbdc224 */ /* 0x000fe200078e02d2 */
[----:B------:R-:W-:Y:S04]  /*37e0*/  BSSY B1, `(.L_x_59) ;  /* 0x0000006000017945 */ /* 0x000fe80003800000 */
[----:B------:R0:W-:Y:S01]  /*37f0*/  @!P4 STG.E.U8 desc[UR54][R10.64+0x9], R189 ;  /* 0x000009bd0a00c986 */ /* 0x0001e2000c101136 */
[----:B------:R-:W-:Y:S05]  /*3800*/  @P5 BRA `(.L_x_60) ;  /* 0x00000000000c5947 */ /* 0x000fea0003800000 */
[----:B------:R-:W4:Y:S02]  /*3810*/  LDG.E.U8 R202, desc[UR54][R6.64+0x8] ;  /* 0x0000083606ca7981 */ /* 0x000f24000c1e1100 */
[----:B----4-:R-:W-:-:S05]  /*3820*/  PRMT R5, R202, 0x8880, RZ ;  /* 0x00008880ca057816 */ /* 0x010fca00000000ff */
[----:B------:R-:W-:-:S07]  /*3830*/  IMAD R210, R5, R200, RZ ;  /* 0x000000c805d27224 */ /* 0x000fce00078e02ff */
.L_x_60:
[----:B------:R-:W-:Y:S05]  /*3840*/  BSYNC B1 ;  /* 0x0000000000017941 */ /* 0x000fea0003800000 */
.L_x_59:
        /* <DEDUP_REMOVED lines=9> */
.L_x_62:
[----:B------:R-:W-:Y:S05]  /*38e0*/  BSYNC B1 ;  /* 0x0000000000017941 */ /* 0x000fea0003800000 */
.L_x_61:
[----:B------:R-:W-:Y:S01]  /*38f0*/  @!P4 IMAD R191, R191, R201, R210 ;  /* 0x000000c9bfbfc224 */ /* 0x000fe200078e02d2 */
[----:B------:R-:W-:Y:S04]  /*3900*/  BSSY B1, `(.L_x_63) ;  /* 0x0000006000017945 */ /* 0x000fe80003800000 */
[----:B------:R0:W-:Y:S01]  /*3910*/  @!P4 STG.E.U8 desc[UR54][R8.64+0x9], R191 ;  /* 0x000009bf0800c986 */ /* 0x0001e2000c101136 */
[----:B------:R-:W-:Y:S05]  /*3920*/  @P5 BRA `(.L_x_64) ;  /* 0x00000000000c5947 */ /* 0x000fea0003800000 */
[----:B------:R-:W4:Y:S02]  /*3930*/  LDG.E.U8 R202, desc[UR54][R204.64+0x10] ;  /* 0x00001036ccca7981 */ /* 0x000f24000c1e1100 */
[----:B----4-:R-:W-:-:S05]  /*3940*/  PRMT R5, R202, 0x8880, RZ ;  /* 0x00008880ca057816 */ /* 0x010fca00000000ff */
[----:B------:R-:W-:-:S07]  /*3950*/  IMAD R210, R5, R200, RZ ;  /* 0x000000c805d27224 */ /* 0x000fce00078e02ff */
.L_x_64:
[----:B------:R-:W-:Y:S05]  /*3960*/  BSYNC B1 ;  /* 0x0000000000017941 */ /* 0x000fea0003800000 */
.L_x_63:
        /* <DEDUP_REMOVED lines=9> */
.L_x_66:
[----:B------:R-:W-:Y:S05]  /*3a00*/  BSYNC B1 ;  /* 0x0000000000017941 */ /* 0x000fea0003800000 */
.L_x_65:
[----:B------:R-:W-:Y:S01]  /*3a10*/  @!P4 IMAD R177, R177, R201, R210 ;  /* 0x000000c9b1b1c224 */ /* 0x000fe200078e02d2 */
[----:B------:R-:W-:Y:S04]  /*3a20*/  BSSY B1, `(.L_x_67) ;  /* 0x0000006000017945 */ /* 0x000fe80003800000 */
[----:B------:R0:W-:Y:S01]  /*3a30*/  @!P4 STG.E.U8 desc[UR54][R14.64+0x11], R177 ;  /* 0x000011b10e00c986 */ /* 0x0001e2000c101136 */
[----:B------:R-:W-:Y:S05]  /*3a40*/  @P5 BRA `(.L_x_68) ;  /* 0x00000000000c5947 */ /* 0x000fea0003800000 */
[----:B------:R-:W4:Y:S02]  /*3a50*/  LDG.E.U8 R202, desc[UR54][R192.64+0x10] ;  /* 0x00001036c0ca7981 */ /* 0x000f24000c1e1100 */
[----:B----4-:R-:W-:-:S05]  /*3a60*/  PRMT R5, R202, 0x8880, RZ ;  /* 0x00008880ca057816 */ /* 0x010fca00000000ff */
[----:B------:R-:W-:-:S07]  /*3a70*/  IMAD R210, R5, R200, RZ ;  /* 0x000000c805d27224 */ /* 0x000fce00078e02ff */
.L_x_68:
[----:B------:R-:W-:Y:S05]  /*3a80*/  BSYNC B1 ;  /* 0x0000000000017941 */ /* 0x000fea0003800000 */
.L_x_67:
        /* <DEDUP_REMOVED lines=9> */
.L_x_70:
[----:B------:R-:W-:Y:S05]  /*3b20*/  BSYNC B1 ;  /* 0x0000000000017941 */ /* 0x000fea0003800000 */
.L_x_69:
[----:B------:R-:W-:Y:S01]  /*3b30*/  @!P4 IMAD R179, R179, R201, R210 ;  /* 0x000000c9b3b3c224 */ /* 0x000fe200078e02d2 */
[----:B------:R-:W-:Y:S04]  /*3b40*/  BSSY B1, `(.L_x_71) ;  /* 0x0000006000017945 */ /* 0x000fe80003800000 */
[----:B------:R0:W-:Y:S01]  /*3b50*/  @!P4 STG.E.U8 desc[UR54][R12.64+0x11], R179 ;  /* 0x000011b30c00c986 */ /* 0x0001e2000c101136 */
[----:B------:R-:W-:Y:S05]  /*3b60*/  @P5 BRA `(.L_x_72) ;  /* 0x00000000000c5947 */ /* 0x000fea0003800000 */
[----:B------:R-:W4:Y:S02]  /*3b70*/  LDG.E.U8 R202, desc[UR54][R204.64+0x18] ;  /* 0x00001836ccca7981 */ /* 0x000f24000c1e1100 */
[----:B----4-:R-:W-:-:S05]  /*3b80*/  PRMT R5, R202, 0x8880, RZ ;  /* 0x00008880ca057816 */ /* 0x010fca00000000ff */
[----:B------:R-:W-:-:S07]  /*3b90*/  IMAD R210, R5, R200, RZ ;  /* 0x000000c805d27224 */ /* 0x000fce00078e02ff */
.L_x_72:
[----:B------:R-:W-:Y:S05]  /*3ba0*/  BSYNC B1 ;  /* 0x0000000000017941 */ /* 0x000fea0003800000 */
.L_x_71:
        /* <DEDUP_REMOVED lines=9> */
.L_x_74:
[----:B------:R-:W-:Y:S05]  /*3c40*/  BSYNC B1 ;  /* 0x0000000000017941 */ /* 0x000fea0003800000 */
.L_x_73:
[----:B------:R-:W-:Y:S01]  /*3c50*/  @!P4 IMAD R181, R181, R201, R210 ;  /* 0x000000c9b5b5c224 */ /* 0x000fe200078e02d2 */
[----:B------:R-:W-:Y:S04]  /*3c60*/  BSSY B1, `(.L_x_75) ;  /* 0x0000006000017945 */ /* 0x000fe80003800000 */
[----:B------:R0:W-:Y:S01]  /*3c70*/  @!P4 STG.E.U8 desc[UR54][R14.64+0x19], R181 ;  /* 0x000019b50e00c986 */ /* 0x0001e2000c101136 */
[----:B------:R-:W-:Y:S05]  /*3c80*/  @P5 BRA `(.L_x_76) ;  /* 0x00000000000c5947 */ /* 0x000fea0003800000 */
[----:B------:R-:W4:Y:S02]  /*3c90*/  LDG.E.U8 R202, desc[UR54][R192.64+0x18] ;  /* 0x00001836c0ca7981 */ /* 0x000f24000c1e1100 */
[----:B----4-:R-:W-:-:S05]  /*3ca0*/  PRMT R5, R202, 0x8880, RZ ;  /* 0x00008880ca057816 */ /* 0x010fca00000000ff */
[----:B------:R-:W-:-:S07]  /*3cb0*/  IMAD R210, R5, R200, RZ ;  /* 0x000000c805d27224 */ /* 0x000fce00078e02ff */
.L_x_76:
[----:B------:R-:W-:Y:S05]  /*3cc0*/  BSYNC B1 ;  /* 0x0000000000017941 */ /* 0x000fea0003800000 */
.L_x_75:
        /* <DEDUP_REMOVED lines=9> */
.L_x_78:
[----:B------:R-:W-:Y:S05]  /*3d60*/  BSYNC B1 ;  /* 0x0000000000017941 */ /* 0x000fea0003800000 */
.L_x_77:
[----:B------:R-:W-:Y:S01]  /*3d70*/  @!P4 IMAD R183, R183, R201, R210 ;  /* 0x000000c9b7b7c224 */ /* 0x000fe200078e02d2 */
[----:B------:R-:W-:Y:S04]  /*3d80*/  BSSY B1, `(.L_x_79) ;  /* 0x0000006000017945 */ /* 0x000fe80003800000 */
[----:B------:R0:W-:Y:S01]  /*3d90*/  @!P4 STG.E.U8 desc[UR54][R12.64+0x19], R183 ;  /* 0x000019b70c00c986 */ /* 0x0001e2000c101136 */
[----:B------:R-:W-:Y:S05]  /*3da0*/  @P5 BRA `(.L_x_80) ;  /* 0x00000000000c5947 */ /* 0x000fea0003800000 */
[----:B------:R-:W4:Y:S02]  /*3db0*/  LDG.E.U8 R202, desc[UR54][R196.64+0x10] ;  /* 0x00001036c4ca7981 */ /* 0x000f24000c1e1100 */
[----:B----4-:R-:W-:-:S05]  /*3dc0*/  PRMT R5, R202, 0x8880, RZ ;  /* 0x00008880ca057816 */ /* 0x010fca00000000ff */
[----:B------:R-:W-:-:S07]  /*3dd0*/  IMAD R210, R5, R200, RZ ;  /* 0x000000c805d27224 */ /* 0x000fce00078e02ff */
.L_x_80:
[----:B------:R-:W-:Y:S05]  /*3de0*/  BSYNC B1 ;  /* 0x0000000000017941 */ /* 0x000fea0003800000 */
.L_x_79:
        /* <DEDUP_REMOVED lines=9> */
.L_x_82:
[----:B------:R-:W-:Y:S05]  /*3e80*/  BSYNC B1 ;  /* 0x0000000000017941 */ /* 0x000fea0003800000 */
.L_x_81:
[----:B------:R-:W-:Y:S01]  /*3e90*/  @!P4 IMAD R169, R169, R201, R210 ;  /* 0x000000c9a9a9c224 */ /* 0x000fe200078e02d2 */
[----:B------:R-:W-:Y:S04]  /*3ea0*/  BSSY B1, `(.L_x_83) ;  /* 0x0000006000017945 */ /* 0x000fe80003800000 */
[----:B------:R0:W-:Y:S01]  /*3eb0*/  @!P4 STG.E.U8 desc[UR54][R10.64+0x11], R169 ;  /* 0x000011a90a00c986 */ /* 0x0001e2000c101136 */
[----:B------:R-:W-:Y:S05]  /*3ec0*/  @P5 BRA `(.L_x_84) ;  /* 0x00000000000c5947 */ /* 0x000fea0003800000 */
[----:B------:R-:W4:Y:S02]  /*3ed0*/  LDG.E.U8 R202, desc[UR54][R6.64+0x10] ;  /* 0x0000103606ca7981 */ /* 0x000f24000c1e1100 */
[----:B----4-:R-:W-:-:S05]  /*3ee0*/  PRMT R5, R202, 0x8880, RZ ;  /* 0x00008880ca057816 */ /* 0x010fca00000000ff */
[----:B------:R-:W-:-:S07]  /*3ef0*/  IMAD R210, R5, R200, RZ ;  /* 0x000000c805d27224 */ /* 0x000fce00078e02ff */
.L_x_84:
[----:B------:R-:W-:Y:S05]  /*3f00*/  BSYNC B1 ;  /* 0x0000000000017941 */ /* 0x000fea0003800000 */
.L_x_83:
        /* <DEDUP_REMOVED lines=9> */
.L_x_86:
[----:B------:R-:W-:Y:S05]  /*3fa0*/  BSYNC B1 ;  /* 0x0000000000017941 */ /* 0x000fea0003800000 */
.L_x_85:
[----:B------:R-:W-:Y:S01]  /*3fb0*/  @!P4 IMAD R171, R171, R201, R210 ;  /* 0x000000c9ababc224 */ /* 0x000fe200078e02d2 */
[----:B------:R-:W-:Y:S04]  /*3fc0*/  BSSY B1, `(.L_x_87) ;  /* 0x0000006000017945 */ /* 0x000fe80003800000 */
[----:B------:R0:W-:Y:S01]  /*3fd0*/  @!P4 STG.E.U8 desc[UR54][R8.64+0x11], R171 ;  /* 0x000011ab0800c986 */ /* 0x0001e2000c101136 */
[----:B------:R-:W-:Y:S05]  /*3fe0*/  @P5 BRA `(.L_x_88) ;  /* 0x00000000000c5947 */ /* 0x000fea0003800000 */
[----:B------:R-:W4:Y:S02]  /*3ff0*/  LDG.E.U8 R202, desc[UR54][R196.64+0x18] ;  /* 0x00001836c4ca7981 */ /* 0x000f24000c1e1100 */
[----:B----4-:R-:W-:-:S05]  /*4000*/  PRMT R5, R202, 0x8880, RZ ;  /* 0x00008880ca057816 */ /* 0x010fca00000000ff */
[----:B------:R-:W-:-:S07]  /*4010*/  IMAD R210, R5, R200, RZ ;  /* 0x000000c805d27224 */ /* 0x000fce00078e02ff */
.L_x_88:
[----:B------:R-:W-:Y:S05]  /*4020*/  BSYNC B1 ;  /* 0x0000000000017941 */ /* 0x000fea0003800000 */
.L_x_87:
        /* <DEDUP_REMOVED lines=9> */
.L_x_90:
[----:B------:R-:W-:Y:S05]  /*40c0*/  BSYNC B1 ;  /* 0x0000000000017941 */ /* 0x000fea0003800000 */
.L_x_89:
[----:B------:R-:W-:Y:S01]  /*40d0*/  @!P4 IMAD R173, R173, R201, R210 ;  /* 0x000000c9adadc224 */ /* 0x000fe200078e02d2 */
[----:B------:R-:W-:Y:S04]  /*40e0*/  BSSY B1, `(.L_x_91) ;  /* 0x0000006000017945 */ /* 0x000fe80003800000 */
[----:B------:R0:W-:Y:S01]  /*40f0*/  @!P4 STG.E.U8 desc[UR54][R10.64+0x19], R173 ;  /* 0x000019ad0a00c986 */ /* 0x0001e2000c101136 */
[----:B------:R-:W-:Y:S05]  /*4100*/  @P5 BRA `(.L_x_92) ;  /* 0x00000000000c5947 */ /* 0x000fea0003800000 */
[----:B------:R-:W4:Y:S02]  /*4110*/  LDG.E.U8 R202, desc[UR54][R6.64+0x18] ;  /* 0x0000183606ca7981 */ /* 0x000f24000c1e1100 */
[----:B----4-:R-:W-:-:S05]  /*4120*/  PRMT R5, R202, 0x8880, RZ ;  /* 0x00008880ca057816 */ /* 0x010fca00000000ff */
[----:B------:R-:W-:-:S07]  /*4130*/  IMAD R210, R5, R200, RZ ;  /* 0x000000c805d27224 */ /* 0x000fce00078e02ff */
.L_x_92:
[----:B------:R-:W-:Y:S05]  /*4140*/  BSYNC B1 ;  /* 0x0000000000017941 */ /* 0x000fea0003800000 */
.L_x_91:
        /* <DEDUP_REMOVED lines=9> */
.L_x_94:
[----:B------:R-:W-:Y:S05]  /*41e0*/  BSYNC B1 ;  /* 0x0000000000017941 */ /* 0x000fea0003800000 */
.L_x_93:
[----:B------:R-:W-:Y:S01]  /*41f0*/  @!P4 IMAD R175, R175, R201, R210 ;  /* 0x000000c9afafc224 */ /* 0x000fe200078e02d2 */
[----:B------:R-:W-:Y:S04]  /*4200*/  BSSY B1, `(.L_x_95) ;  /* 0x0000006000017945 */ /* 0x000fe80003800000 */
[----:B------:R0:W-:Y:S01]  /*4210*/  @!P4 STG.E.U8 desc[UR54][R8.64+0x19], R175 ;  /* 0x000019af0800c986 */ /* 0x0001e2000c101136 */
[----:B------:R-:W-:Y:S05]  /*4220*/  @P5 BRA `(.L_x_96) ;  /* 0x00000000000c5947 */ /* 0x000fea0003800000 */
[----:B------:R-:W4:Y:S02]  /*4230*/  LDG.E.U8 R202, desc[UR54][R204.64+0x20] ;  /* 0x00002036ccca7981 */ /* 0x000f24000c1e1100 */
[----:B----4-:R-:W-:-:S05]  /*4240*/  PRMT R5, R202, 0x8880, RZ ;  /* 0x00008880ca057816 */ /* 0x010fca00000000ff */
[----:B------:R-:W-:-:S07]  /*4250*/  IMAD R210, R5, R200, RZ ;  /* 0x000000c805d27224 */ /* 0x000fce00078e02ff */
.L_x_96:
[----:B------:R-:W-:Y:S05]  /*4260*/  BSYNC B1 ;  /* 0x0000000000017941 */ /* 0x000fea0003800000 */
.L_x_95:
        /* <DEDUP_REMOVED lines=9> */
.L_x_98:
[----:B------:R-:W-:Y:S05]  /*4300*/  BSYNC B1 ;  /* 0x0000000000017941 */ /* 0x000fea0003800000 */
.L_x_97:
[----:B------:R-:W-:Y:S01]  /*4310*/  @!P4 IMAD R161, R161, R201, R210 ;  /* 0x000000c9a1a1c224 */ /* 0x000fe200078e02d2 */
[----:B------:R-:W-:Y:S04]  /*4320*/  BSSY B1, `(.L_x_99) ;  /* 0x0000006000017945 */ /* 0x000fe80003800000 */
[----:B------:R0:W-:Y:S01]  /*4330*/  @!P4 STG.E.U8 desc[UR54][R14.64+0x21], R161 ;  /* 0x000021a10e00c986 */ /* 0x0001e2000c101136 */
[----:B------:R-:W-:Y:S05]  /*4340*/  @P5 BRA `(.L_x_100) ;  /* 0x00000000000c5947 */ /* 0x000fea0003800000 */
[----:B------:R-:W4:Y:S02]  /*4350*/  LDG.E.U8 R202, desc[UR54][R192.64+0x20] ;  /* 0x00002036c0ca7981 */ /* 0x000f24000c1e1100 */
[----:B----4-:R-:W-:-:S05]  /*4360*/  PRMT R5, R202, 0x8880, RZ ;  /* 0x00008880ca057816 */ /* 0x010fca00000000ff */
[----:B------:R-:W-:-:S07]  /*4370*/  IMAD R210, R5, R200, RZ ;  /* 0x000000c805d27224 */ /* 0x000fce00078e02ff */
.L_x_100:
[----:B------:R-:W-:Y:S05]  /*4380*/  BSYNC B1 ;  /* 0x0000000000017941 */ /* 0x000fea0003800000 */
.L_x_99:
        /* <DEDUP_REMOVED lines=9> */
.L_x_102:
[----:B------:R-:W-:Y:S05]  /*4420*/  BSYNC B1 ;  /* 0x0000000000017941 */ /* 0x000fea0003800000 */
.L_x_101:
[----:B------:R-:W-:Y:S01]  /*4430*/  @!P4 IMAD R163, R163, R201, R210 ;  /* 0x000000c9a3a3c224 */ /* 0x000fe200078e02d2 */
[----:B------:R-:W-:Y:S04]  /*4440*/  BSSY B1, `(.L_x_103) ;  /* 0x0000006000017945 */ /* 0x000fe80003800000 */
[----:B------:R0:W-:Y:S01]  /*4450*/  @!P4 STG.E.U8 desc[UR54][R12.64+0x21], R163 ;  /* 0x000021a30c00c986 */ /* 0x0001e2000c101136 */
[----:B------:R-:W-:Y:S05]  /*4460*/  @P5 BRA `(.L_x_104) ;  /* 0x00000000000c5947 */ /* 0x000fea0003800000 */
[----:B------:R-:W4:Y:S02]  /*4470*/  LDG.E.U8 R202, desc[UR54][R204.64+0x28] ;  /* 0x00002836ccca7981 */ /* 0x000f24000c1e1100 */
[----:B----4-:R-:W-:-:S05]  /*4480*/  PRMT R5, R202, 0x8880, RZ ;  /* 0x00008880ca057816 */ /* 0x010fca00000000ff */
[----:B------:R-:W-:-:S07]  /*4490*/  IMAD R210, R5, R200, RZ ;  /* 0x000000c805d27224 */ /* 0x000fce00078e02ff */
.L_x_104:
[----:B------:R-:W-:Y:S05]  /*44a0*/  BSYNC B1 ;  /* 0x0000000000017941 */ /* 0x000fea0003800000 */
.L_x_103:
        /* <DEDUP_REMOVED lines=9> */
.L_x_106:
[----:B------:R-:W-:Y:S05]  /*4540*/  BSYNC B1 ;  /* 0x0000000000017941 */ /* 0x000fea0003800000 */
.L_x_105:
[----:B------:R-:W-:Y:S01]  /*4550*/  @!P4 IMAD R165, R165, R201, R210 ;  /* 0x000000c9a5a5c224 */ /* 0x000fe200078e02d2 */
[----:B------:R-:W-:Y:S04]  /*4560*/  BSSY B1, `(.L_x_107) ;  /* 0x0000006000017945 */ /* 0x000fe80003800000 */
[----:B------:R0:W-:Y:S01]  /*4570*/  @!P4 STG.E.U8 desc[UR54][R14.64+0x29], R165 ;  /* 0x000029a50e00c986 */ /* 0x0001e2000c101136 */
[----:B------:R-:W-:Y:S05]  /*4580*/  @P5 BRA `(.L_x_108) ;  /* 0x00000000000c5947 */ /* 0x000fea0003800000 */
[----:B------:R-:W4:Y:S02]  /*4590*/  LDG.E.U8 R202, desc[UR54][R192.64+0x28] ;  /* 0x00002836c0ca7981 */ /* 0x000f24000c1e1100 */
[----:B----4-:R-:W-:-:S05]  /*45a0*/  PRMT R5, R202, 0x8880, RZ ;  /* 0x00008880ca057816 */ /* 0x010fca00000000ff */
[----:B------:R-:W-:-:S07]  /*45b0*/  IMAD R210, R5, R200, RZ ;  /* 0x000000c805d27224 */ /* 0x000fce00078e02ff */
.L_x_108:
[----:B------:R-:W-:Y:S05]  /*45c0*/  BSYNC B1 ;  /* 0x0000000000017941 */ /* 0x000fea0003800000 */
.L_x_107:
        /* <DEDUP_REMOVED lines=9> */
.L_x_110:
[----:B------:R-:W-:Y:S05]  /*4660*/  BSYNC B1 ;  /* 0x0000000000017941 */ /* 0x000fea0003800000 */
.L_x_109:
[----:B------:R-:W-:Y:S01]  /*4670*/  @!P4 IMAD R167, R167, R201, R210 ;  /* 0x000000c9a7a7c224 */ /* 0x000fe200078e02d2 */
[----:B------:R-:W-:Y:S04]  /*4680*/  BSSY B1, `(.L_x_111) ;  /* 0x0000006000017945 */ /* 0x000fe80003800000 */
[----:B------:R0:W-:Y:S01]  /*4690*/  @!P4 STG.E.U8 desc[UR54][R12.64+0x29], R167 ;  /* 0x000029a70c00c986 */ /* 0x0001e2000c101136 */
[----:B------:R-:W-:Y:S05]  /*46a0*/  @P5 BRA `(.L_x_112) ;  /* 0x00000000000c5947 */ /* 0x000fea0003800000 */
[----:B------:R-:W4:Y:S02]  /*46b0*/  LDG.E.U8 R202, desc[UR54][R196.64+0x20] ;  /* 0x00002036c4ca7981 */ /* 0x000f24000c1e1100 */
[----:B----4-:R-:W-:-:S05]  /*46c0*/  PRMT R5, R202, 0x8880, RZ ;  /* 0x00008880ca057816 */ /* 0x010fca00000000ff */
[----:B------:R-:W-:-:S07]  /*46d0*/  IMAD R210, R5, R200, RZ ;  /* 0x000000c805d27224 */ /* 0x000fce00078e02ff */
.L_x_112:
[----:B------:R-:W-:Y:S05]  /*46e0*/  BSYNC B1 ;  /* 0x0000000000017941 */ /* 0x000fea0003800000 */
.L_x_111:
        /* <DEDUP_REMOVED lines=9> */
.L_x_114:
[----:B------:R-:W-:Y:S05]  /*4780*/  BSYNC B1 ;  /* 0x0000000000017941 */ /* 0x000fea0003800000 */
.L_x_113:
[----:B------:R-:W-:Y:S01]  /*4790*/  @!P4 IMAD R153, R153, R201, R210 ;  /* 0x000000c99999c224 */ /* 0x000fe200078e02d2 */
[----:B------:R-:W-:Y:S04]  /*47a0*/  BSSY B1, `(.L_x_115) ;  /* 0x0000006000017945 */ /* 0x000fe80003800000 */
[----:B------:R0:W-:Y:S01]  /*47b0*/  @!P4 STG.E.U8 desc[UR54][R10.64+0x21], R153 ;  /* 0x000021990a00c986 */ /* 0x0001e2000c101136 */
[----:B------:R-:W-:Y:S05]  /*47c0*/  @P5 BRA `(.L_x_116) ;  /* 0x00000000000c5947 */ /* 0x000fea0003800000 */
[----:B------:R-:W4:Y:S02]  /*47d0*/  LDG.E.U8 R202, desc[UR54][R6.64+0x20] ;  /* 0x0000203606ca7981 */ /* 0x000f24000c1e1100 */
[----:B----4-:R-:W-:-:S05]  /*47e0*/  PRMT R5, R202, 0x8880, RZ ;  /* 0x00008880ca057816 */ /* 0x010fca00000000ff */
[----:B------:R-:W-:-:S07]  /*47f0*/  IMAD R210, R5, R200, RZ ;  /* 0x000000c805d27224 */ /* 0x000fce00078e02ff */
.L_x_116:
[----:B------:R-:W-:Y:S05]  /*4800*/  BSYNC B1 ;  /* 0x0000000000017941 */ /* 0x000fea0003800000 */
.L_x_115:
        /* <DEDUP_REMOVED lines=9> */
.L_x_118:
[----:B------:R-:W-:Y:S05]  /*48a0*/  BSYNC B1 ;  /* 0x0000000000017941 */ /* 0x000fea0003800000 */
.L_x_117:
[----:B------:R-:W-:Y:S01]  /*48b0*/  @!P4 IMAD R155, R155, R201, R210 ;  /* 0x000000c99b9bc224 */ /* 0x000fe200078e02d2 */
[----:B------:R-:W-:Y:S04]  /*48c0*/  BSSY B1, `(.L_x_119) ;  /* 0x0000006000017945 */ /* 0x000fe80003800000 */
[----:B------:R0:W-:Y:S01]  /*48d0*/  @!P4 STG.E.U8 desc[UR54][R8.64+0x21], R155 ;  /* 0x0000219b0800c986 */ /* 0x0001e2000c101136 */
[----:B------:R-:W-:Y:S05]  /*48e0*/  @P5 BRA `(.L_x_120) ;  /* 0x00000000000c5947 */ /* 0x000fea0003800000 */
[----:B------:R-:W4:Y:S02]  /*48f0*/  LDG.E.U8 R202, desc[UR54][R196.64+0x28] ;  /* 0x00002836c4ca7981 */ /* 0x000f24000c1e1100 */
[----:B----4-:R-:W-:-:S05]  /*4900*/  PRMT R5, R202, 0x8880, RZ ;  /* 0x00008880ca057816 */ /* 0x010fca00000000ff */
[----:B------:R-:W-:-:S07]  /*4910*/  IMAD R210, R5, R200, RZ ;  /* 0x000000c805d27224 */ /* 0x000fce00078e02ff */
.L_x_120:
[----:B------:R-:W-:Y:S05]  /*4920*/  BSYNC B1 ;  /* 0x0000000000017941 */ /* 0x000fea0003800000 */
.L_x_119:
        /* <DEDUP_REMOVED lines=9> */
.L_x_122:
[----:B------:R-:W-:Y:S05]  /*49c0*/  BSYNC B1 ;  /* 0x0000000000017941 */ /* 0x000fea0003800000 */
.L_x_121:
[----:B------:R-:W-:Y:S01]  /*49d0*/  @!P4 IMAD R157, R157, R201, R210 ;  /* 0x000000c99d9dc224 */ /* 0x000fe200078e02d2 */
[----:B------:R-:W-:Y:S04]  /*49e0*/  BSSY B1, `(.L_x_123) ;  /* 0x0000006000017945 */ /* 0x000fe80003800000 */
[----:B------:R0:W-:Y:S01]  /*49f0*/  @!P4 STG.E.U8 desc[UR54][R10.64+0x29], R157 ;  /* 0x0000299d0a00c986 */ /* 0x0001e2000c101136 */
[----:B------:R-:W-:Y:S05]  /*4a00*/  @P5 BRA `(.L_x_124) ;  /* 0x00000000000c5947 */ /* 0x000fea0003800000 */
[----:B------:R-:W4:Y:S02]  /*4a10*/  LDG.E.U8 R202, desc[UR54][R6.64+0x28] ;  /* 0x0000283606ca7981 */ /* 0x000f24000c1e1100 */
[----:B----4-:R-:W-:-:S05]  /*4a20*/  PRMT R5, R202, 0x8880, RZ ;  /* 0x00008880ca057816 */ /* 0x010fca00000000ff */
[----:B------:R-:W-:-:S07]  /*4a30*/  IMAD R210, R5, R200, RZ ;  /* 0x000000c805d27224 */ /* 0x000fce00078e02ff */
.L_x_124:
[----:B------:R-:W-:Y:S05]  /*4a40*/  BSYNC B1 ;  /* 0x0000000000017941 */ /* 0x000fea0003800000 */
.L_x_123:
        /* <DEDUP_REMOVED lines=9> */
.L_x_126:
[----:B------:R-:W-:Y:S05]  /*4ae0*/  BSYNC B1 ;  /* 0x0000000000017941 */ /* 0x000fea0003800000 */
.L_x_125:
[----:B------:R-:W-:Y:S01]  /*4af0*/  @!P4 IMAD R159, R159, R201, R210 ;  /* 0x000000c99f9fc224 */ /* 0x000fe200078e02d2 */
[----:B------:R-:W-:Y:S04]  /*4b00*/  BSSY B1, `(.L_x_127) ;  /* 0x0000006000017945 */ /* 0x000fe80003800000 */
[----:B------:R0:W-:Y:S01]  /*4b10*/  @!P4 STG.E.U8 desc[UR54][R8.64+0x29], R159 ;  /* 0x0000299f0800c986 */ /* 0x0001e2000c101136 */
[----:B------:R-:W-:Y:S05]  /*4b20*/  @P5 BRA `(.L_x_128) ;  /* 0x00000000000c5947 */ /* 0x000fea0003800000 */
[----:B------:R-:W4:Y:S02]  /*4b30*/  LDG.E.U8 R202, desc[UR54][R204.64+0x30] ;  /* 0x00003036ccca7981 */ /* 0x000f24000c1e1100 */
[----:B----4-:R-:W-:-:S05]  /*4b40*/  PRMT R5, R202, 0x8880, RZ ;  /* 0x00008880ca057816 */ /* 0x010fca00000000ff */
[----:B------:R-:W-:-:S07]  /*4b50*/  IMAD R210, R5, R200, RZ ;  /* 0x000000c805d27224 */ /* 0x000fce00078e02ff */
.L_x_128:
[----:B------:R-:W-:Y:S05]  /*4b60*/  BSYNC B1 ;  /* 0x0000000000017941 */ /* 0x000fea0003800000 */
.L_x_127:
        /* <DEDUP_REMOVED lines=9> */
.L_x_130:
[----:B------:R-:W-:Y:S05]  /*4c00*/  BSYNC B1 ;  /* 0x0000000000017941 */ /* 0x000fea0003800000 */
.L_x_129:
[----:B------:R-:W-:Y:S01]  /*4c10*/  @!P4 IMAD R145, R145, R201, R210 ;  /* 0x000000c99191c224 */ /* 0x000fe200078e02d2 */
[----:B------:R-:W-:Y:S04]  /*4c20*/  BSSY B1, `(.L_x_131) ;  /* 0x0000006000017945 */ /* 0x000fe80003800000 */
[----:B------:R0:W-:Y:S01]  /*4c30*/  @!P4 STG.E.U8 desc[UR54][R14.64+0x31], R145 ;  /* 0x000031910e00c986 */ /* 0x0001e2000c101136 */
[----:B------:R-:W-:Y:S05]  /*4c40*/  @P5 BRA `(.L_x_132) ;  /* 0x00000000000c5947 */ /* 0x000fea0003800000 */
[----:B------:R-:W4:Y:S02]  /*4c50*/  LDG.E.U8 R202, desc[UR54][R192.64+0x30] ;  /* 0x00003036c0ca7981 */ /* 0x000f24000c1e1100 */
[----:B----4-:R-:W-:-:S05]  /*4c60*/  PRMT R5, R202, 0x8880, RZ ;  /* 0x00008880ca057816 */ /* 0x010fca00000000ff */
[----:B------:R-:W-:-:S07]  /*4c70*/  IMAD R210, R5, R200, RZ ;  /* 0x000000c805d27224 */ /* 0x000fce00078e02ff */
.L_x_132:
[----:B------:R-:W-:Y:S05]  /*4c80*/  BSYNC B1 ;  /* 0x0000000000017941 */ /* 0x000fea0003800000 */
.L_x_131:
        /* <DEDUP_REMOVED lines=9> */
.L_x_134:
[----:B------:R-:W-:Y:S05]  /*4d20*/  BSYNC B1 ;  /* 0x0000000000017941 */ /* 0x000fea0003800000 */
.L_x_133:
[----:B------:R-:W-:Y:S01]  /*4d30*/  @!P4 IMAD R147, R147, R201, R210 ;  /* 0x000000c99393c224 */ /* 0x000fe200078e02d2 */
[----:B------:R-:W-:Y:S04]  /*4d40*/  BSSY B1, `(.L_x_135) ;  /* 0x0000006000017945 */ /* 0x000fe80003800000 */
[----:B------:R0:W-:Y:S01]  /*4d50*/  @!P4 STG.E.U8 desc[UR54][R12.64+0x31], R147 ;  /* 0x000031930c00c986 */ /* 0x0001e2000c101136 */
[----:B------:R-:W-:Y:S05]  /*4d60*/  @P5 BRA `(.L_x_136) ;  /* 0x00000000000c5947 */ /* 0x000fea0003800000 */
[----:B------:R-:W4:Y:S02]  /*4d70*/  LDG.E.U8 R202, desc[UR54][R204.64+0x38] ;  /* 0x00003836ccca7981 */ /* 0x000f24000c1e1100 */
[----:B----4-:R-:W-:-:S05]  /*4d80*/  PRMT R5, R202, 0x8880, RZ ;  /* 0x00008880ca057816 */ /* 0x010fca00000000ff */
[----:B------:R-:W-:-:S07]  /*4d90*/  IMAD R210, R5, R200, RZ ;  /* 0x000000c805d27224 */ /* 0x000fce00078e02ff */
.L_x_136:
[----:B------:R-:W-:Y:S05]  /*4da0*/  BSYNC B1 ;  /* 0x0000000000017941 */ /* 0x000fea0003800000 */
.L_x_135:
        /* <DEDUP_REMOVED lines=9> */
.L_x_138:
[----:B------:R-:W-:Y:S05]  /*4e40*/  BSYNC B1 ;  /* 0x0000000000017941 */ /* 0x000fea0003800000 */
.L_x_137:
[----:B------:R-:W-:Y:S01]  /*4e50*/  @!P4 IMAD R149, R149, R201, R210 ;  /* 0x000000c99595c224 */ /* 0x000fe200078e02d2 */
[----:B------:R-:W-:Y:S04]  /*4e60*/  BSSY B1, `(.L_x_139) ;  /* 0x0000006000017945 */ /* 0x000fe80003800000 */
[----:B------:R0:W-:Y:S01]  /*4e70*/  @!P4 STG.E.U8 desc[UR54][R14.64+0x39], R149 ;  /* 0x000039950e00c986 */ /* 0x0001e2000c101136 */
[----:B------:R-:W-:Y:S05]  /*4e80*/  @P5 BRA `(.L_x_140) ;  /* 0x00000000000c5947 */ /* 0x000fea0003800000 */
[----:B------:R-:W4:Y:S02]  /*4e90*/  LDG.E.U8 R202, desc[UR54][R192.64+0x38] ;  /* 0x00003836c0ca7981 */ /* 0x000f24000c1e1100 */
[----:B----4-:R-:W-:-:S05]  /*4ea0*/  PRMT R5, R202, 0x8880, RZ ;  /* 0x00008880ca057816 */ /* 0x010fca00000000ff */
[----:B------:R-:W-:-:S07]  /*4eb0*/  IMAD R210, R5, R200, RZ ;  /* 0x000000c805d27224 */ /* 0x000fce00078e02ff */
.L_x_140:
[----:B------:R-:W-:Y:S05]  /*4ec0*/  BSYNC B1 ;  /* 0x0000000000017941 */ /* 0x000fea0003800000 */
.L_x_139:
        /* <DEDUP_REMOVED lines=9> */
.L_x_142:
[----:B------:R-:W-:Y:S05]  /*4f60*/  BSYNC B1 ;  /* 0x0000000000017941 */ /* 0x000fea0003800000 */
.L_x_141:
[----:B------:R-:W-:Y:S01]  /*4f70*/  @!P4 IMAD R151, R151, R201, R210 ;  /* 0x000000c99797c224 */ /* 0x000fe200078e02d2 */
[----:B------:R-:W-:Y:S04]  /*4f80*/  BSSY B1, `(.L_x_143) ;  /* 0x0000006000017945 */ /* 0x000fe80003800000 */
[----:B------:R0:W-:Y:S01]  /*4f90*/  @!P4 STG.E.U8 desc[UR54][R12.64+0x39], R151 ;  /* 0x000039970c00c986 */ /* 0x0001e2000c101136 */
[----:B------:R-:W-:Y:S05]  /*4fa0*/  @P5 BRA `(.L_x_144) ;  /* 0x00000000000c5947 */ /* 0x000fea0003800000 */
[----:B------:R-:W4:Y:S02]  /*4fb0*/  LDG.E.U8 R202, desc[UR54][R196.64+0x30] ;  /* 0x00003036c4ca7981 */ /* 0x000f24000c1e1100 */
[----:B----4-:R-:W-:-:S05]  /*4fc0*/  PRMT R5, R202, 0x8880, RZ ;  /* 0x00008880ca057816 */ /* 0x010fca00000000ff */
[----:B------:R-:W-:-:S07]  /*4fd0*/  IMAD R210, R5, R200, RZ ;  /* 0x000000c805d27224 */ /* 0x000fce00078e02ff */
.L_x_144:
[----:B------:R-:W-:Y:S05]  /*4fe0*/  BSYNC B1 ;  /* 0x0000000000017941 */ /* 0x000fea0003800000 */
.L_x_143:
        /* <DEDUP_REMOVED lines=9> */
.L_x_146:
[----:B------:R-:W-:Y:S05]  /*5080*/  BSYNC B1 ;  /* 0x0000000000017941 */ /* 0x000fea0003800000 */
.L_x_145:
[----:B------:R-:W-:Y:S01]  /*5090*/  @!P4 IMAD R137, R137, R201, R210 ;  /* 0x000000c98989c224 */ /* 0x000fe200078e02d2 */
[----:B------:R-:W-:Y:S04]  /*50a0*/  BSSY B1, `(.L_x_147) ;  /* 0x0000006000017945 */ /* 0x000fe80003800000 */
[----:B------:R0:W-:Y:S01]  /*50b0*/  @!P4 STG.E.U8 desc[UR54][R10.64+0x31], R137 ;  /* 0x000031890a00c986 */ /* 0x0001e2000c101136 */
[----:B------:R-:W-:Y:S05]  /*50c0*/  @P5 BRA `(.L_x_148) ;  /* 0x00000000000c5947 */ /* 0x000fea0003800000 */
[----:B------:R-:W4:Y:S02]  /*50d0*/  LDG.E.U8 R202, desc[UR54][R6.64+0x30] ;  /* 0x0000303606ca7981 */ /* 0x000f24000c1e1100 */
[----:B----4-:R-:W-:-:S05]  /*50e0*/  PRMT R5, R202, 0x8880, RZ ;  /* 0x00008880ca057816 */ /* 0x010fca00000000ff */
[----:B------:R-:W-:-:S07]  /*50f0*/  IMAD R210, R5, R200, RZ ;  /* 0x000000c805d27224 */ /* 0x000fce00078e02ff */
.L_x_148:
[----:B------:R-:W-:Y:S05]  /*5100*/  BSYNC B1 ;  /* 0x0000000000017941 */ /* 0x000fea0003800000 */
.L_x_147:
        /* <DEDUP_REMOVED lines=9> */
.L_x_150:
[----:B------:R-:W-:Y:S05]  /*51a0*/  BSYNC B1 ;  /* 0x0000000000017941 */ /* 0x000fea0003800000 */
.L_x_149:
[----:B------:R-:W-:Y:S01]  /*51b0*/  @!P4 IMAD R139, R139, R201, R210 ;  /* 0x000000c98b8bc224 */ /* 0x000fe200078e02d2 */
[----:B------:R-:W-:Y:S04]  /*51c0*/  BSSY B1, `(.L_x_151) ;  /* 0x0000006000017945 */ /* 0x000fe80003800000 */
[----:B------:R0:W-:Y:S01]  /*51d0*/  @!P4 STG.E.U8 desc[UR54][R8.64+0x31], R139 ;  /* 0x0000318b0800c986 */ /* 0x0001e2000c101136 */
[----:B------:R-:W-:Y:S05]  /*51e0*/  @P5 BRA `(.L_x_152) ;  /* 0x00000000000c5947 */ /* 0x000fea0003800000 */
[----:B------:R-:W4:Y:S02]  /*51f0*/  LDG.E.U8 R202, desc[UR54][R196.64+0x38] ;  /* 0x00003836c4ca7981 */ /* 0x000f24000c1e1100 */
[----:B----4-:R-:W-:-:S05]  /*5200*/  PRMT R5, R202, 0x8880, RZ ;  /* 0x00008880ca057816 */ /* 0x010fca00000000ff */
[----:B------:R-:W-:-:S07]  /*5210*/  IMAD R210, R5, R200, RZ ;  /* 0x000000c805d27224 */ /* 0x000fce00078e02ff */
.L_x_152:
[----:B------:R-:W-:Y:S05]  /*5220*/  BSYNC B1 ;  /* 0x0000000000017941 */ /* 0x000fea0003800000 */
.L_x_151:
        /* <DEDUP_REMOVED lines=9> */
.L_x_154:
[----:B------:R-:W-:Y:S05]  /*52c0*/  BSYNC B1 ;  /* 0x0000000000017941 */ /* 0x000fea0003800000 */
.L_x_153:
[----:B------:R-:W-:Y:S01]  /*52d0*/  @!P4 IMAD R141, R141, R201, R210 ;  /* 0x000000c98d8dc224 */ /* 0x000fe200078e02d2 */
[----:B------:R-:W-:Y:S04]  /*52e0*/  BSSY B1, `(.L_x_155) ;  /* 0x0000006000017945 */ /* 0x000fe80003800000 */
[----:B------:R0:W-:Y:S01]  /*52f0*/  @!P4 STG.E.U8 desc[UR54][R10.64+0x39], R141 ;  /* 0x0000398d0a00c986 */ /* 0x0001e2000c101136 */
[----:B------:R-:W-:Y:S05]  /*5300*/  @P5 BRA `(.L_x_156) ;  /* 0x00000000000c5947 */ /* 0x000fea0003800000 */
[----:B------:R-:W4:Y:S02]  /*5310*/  LDG.E.U8 R202, desc[UR54][R6.64+0x38] ;  /* 0x0000383606ca7981 */ /* 0x000f24000c1e1100 */
[----:B----4-:R-:W-:-:S05]  /*5320*/  PRMT R5, R202, 0x8880, RZ ;  /* 0x00008880ca057816 */ /* 0x010fca00000000ff */
[----:B------:R-:W-:-:S07]  /*5330*/  IMAD R210, R5, R200, RZ ;  /* 0x000000c805d27224 */ /* 0x000fce00078e02ff */
.L_x_156:
[----:B------:R-:W-:Y:S05]  /*5340*/  BSYNC B1 ;  /* 0x0000000000017941 */ /* 0x000fea0003800000 */
.L_x_155:
        /* <DEDUP_REMOVED lines=9> */
.L_x_158:
[----:B------:R-:W-:Y:S05]  /*53e0*/  BSYNC B1 ;  /* 0x0000000000017941 */ /* 0x000fea0003800000 */
.L_x_157:
[----:B------:R-:W-:Y:S01]  /*53f0*/  @!P4 IMAD R143, R143, R201, R210 ;  /* 0x000000c98f8fc224 */ /* 0x000fe200078e02d2 */
[----:B------:R-:W-:Y:S04]  /*5400*/  BSSY B1, `(.L_x_159) ;  /* 0x0000006000017945 */ /* 0x000fe80003800000 */
[----:B------:R0:W-:Y:S01]  /*5410*/  @!P4 STG.E.U8 desc[UR54][R8.64+0x39], R143 ;  /* 0x0000398f0800c986 */ /* 0x0001e2000c101136 */
[----:B------:R-:W-:Y:S05]  /*5420*/  @P5 BRA `(.L_x_160) ;  /* 0x00000000000c5947 */ /* 0x000fea0003800000 */
[----:B------:R-:W4:Y:S02]  /*5430*/  LDG.E.U8 R202, desc[UR54][R204.64+0x40] ;  /* 0x00004036ccca7981 */ /* 0x000f24000c1e1100 */
[----:B----4-:R-:W-:-:S05]  /*5440*/  PRMT R5, R202, 0x8880, RZ ;  /* 0x00008880ca057816 */ /* 0x010fca00000000ff */
[----:B------:R-:W-:-:S07]  /*5450*/  IMAD R210, R5, R200, RZ ;  /* 0x000000c805d27224 */ /* 0x000fce00078e02ff */
.L_x_160:
[----:B------:R-:W-:Y:S05]  /*5460*/  BSYNC B1 ;  /* 0x0000000000017941 */ /* 0x000fea0003800000 */
.L_x_159:
        /* <DEDUP_REMOVED lines=9> */
.L_x_162:
[----:B------:R-:W-:Y:S05]  /*5500*/  BSYNC B1 ;  /* 0x0000000000017941 */ /* 0x000fea0003800000 */
.L_x_161:
[----:B------:R-:W-:Y:S01]  /*5510*/  @!P4 IMAD R129, R129, R201, R210 ;  /* 0x000000c98181c224 */ /* 0x000fe200078e02d2 */
[----:B------:R-:W-:Y:S04]  /*5520*/  BSSY B1, `(.L_x_163) ;  /* 0x0000006000017945 */ /* 0x000fe80003800000 */
[----:B------:R0:W-:Y:S01]  /*5530*/  @!P4 STG.E.U8 desc[UR54][R14.64+0x41], R129 ;  /* 0x000041810e00c986 */ /* 0x0001e2000c101136 */
[----:B------:R-:W-:Y:S05]  /*5540*/  @P5 BRA `(.L_x_164) ;  /* 0x00000000000c5947 */ /* 0x000fea0003800000 */
[----:B------:R-:W4:Y:S02]  /*5550*/  LDG.E.U8 R202, desc[UR54][R192.64+0x40] ;  /* 0x00004036c0ca7981 */ /* 0x000f24000c1e1100 */
[----:B----4-:R-:W-:-:S05]  /*5560*/  PRMT R5, R202, 0x8880, RZ ;  /* 0x00008880ca057816 */ /* 0x010fca00000000ff */
[----:B------:R-:W-:-:S07]  /*5570*/  IMAD R210, R5, R200, RZ ;  /* 0x000000c805d27224 */ /* 0x000fce00078e02ff */
.L_x_164:
[----:B------:R-:W-:Y:S05]  /*5580*/  BSYNC B1 ;  /* 0x0000000000017941 */ /* 0x000fea0003800000 */
.L_x_163:
        /* <DEDUP_REMOVED lines=9> */
.L_x_166:
[----:B------:R-:W-:Y:S05]  /*5620*/  BSYNC B1 ;  /* 0x0000000000017941 */ /* 0x000fea0003800000 */
.L_x_165:
[----:B------:R-:W-:Y:S01]  /*5630*/  @!P4 IMAD R131, R131, R201, R210 ;  /* 0x000000c98383c224 */ /* 0x000fe200078e02d2 */
[----:B------:R-:W-:Y:S04]  /*5640*/  BSSY B1, `(.L_x_167) ;  /* 0x0000006000017945 */ /* 0x000fe80003800000 */
[----:B------:R0:W-:Y:S01]  /*5650*/  @!P4 STG.E.U8 desc[UR54][R12.64+0x41], R131 ;  /* 0x000041830c00c986 */ /* 0x0001e2000c101136 */
[----:B------:R-:W-:Y:S05]  /*5660*/  @P5 BRA `(.L_x_168) ;  /* 0x00000000000c5947 */ /* 0x000fea0003800000 */
[----:B------:R-:W4:Y:S02]  /*5670*/  LDG.E.U8 R202, desc[UR54][R204.64+0x48] ;  /* 0x00004836ccca7981 */ /* 0x000f24000c1e1100 */
[----:B----4-:R-:W-:-:S05]  /*5680*/  PRMT R5, R202, 0x8880, RZ ;  /* 0x00008880ca057816 */ /* 0x010fca00000000ff */
[----:B------:R-:W-:-:S07]  /*5690*/  IMAD R210, R5, R200, RZ ;  /* 0x000000c805d27224 */ /* 0x000fce00078e02ff */
.L_x_168:
[----:B------:R-:W-:Y:S05]  /*56a0*/  BSYNC B1 ;  /* 0x0000000000017941 */ /* 0x000fea0003800000 */
.L_x_167:
        /* <DEDUP_REMOVED lines=9> */
.L_x_170:
[----:B------:R-:W-:Y:S05]  /*5740*/  BSYNC B1 ;  /* 0x0000000000017941 */ /* 0x000fea0003800000 */
.L_x_169:
[----:B------:R-:W-:Y:S01]  /*5750*/  @!P4 IMAD R133, R133, R201, R210 ;  /* 0x000000c98585c224 */ /* 0x000fe200078e02d2 */
[----:B------:R-:W-:Y:S04]  /*5760*/  BSSY B1, `(.L_x_171) ;  /* 0x0000006000017945 */ /* 0x000fe80003800000 */
[----:B------:R0:W-:Y:S01]  /*5770*/  @!P4 STG.E.U8 desc[UR54][R14.64+0x49], R133 ;  /* 0x000049850e00c986 */ /* 0x0001e2000c101136 */
[----:B------:R-:W-:Y:S05]  /*5780*/  @P5 BRA `(.L_x_172) ;  /* 0x00000000000c5947 */ /* 0x000fea0003800000 */
[----:B------:R-:W4:Y:S02]  /*5790*/  LDG.E.U8 R202, desc[UR54][R192.64+0x48] ;  /* 0x00004836c0ca7981 */ /* 0x000f24000c1e1100 */
[----:B----4-:R-:W-:-:S05]  /*57a0*/  PRMT R5, R202, 0x8880, RZ ;  /* 0x00008880ca057816 */ /* 0x010fca00000000ff */
[----:B------:R-:W-:-:S07]  /*57b0*/  IMAD R210, R5, R200, RZ ;  /* 0x000000c805d27224 */ /* 0x000fce00078e02ff */
.L_x_172:
[----:B------:R-:W-:Y:S05]  /*57c0*/  BSYNC B1 ;  /* 0x0000000000017941 */ /* 0x000fea0003800000 */
.L_x_171:
        /* <DEDUP_REMOVED lines=9> */
.L_x_174:
[----:B------:R-:W-:Y:S05]  /*5860*/  BSYNC B1 ;  /* 0x0000000000017941 */ /* 0x000fea0003800000 */
.L_x_173:
[----:B------:R-:W-:Y:S01]  /*5870*/  @!P4 IMAD R135, R135, R201, R210 ;  /* 0x000000c98787c224 */ /* 0x000fe200078e02d2 */
[----:B------:R-:W-:Y:S04]  /*5880*/  BSSY B1, `(.L_x_175) ;  /* 0x0000006000017945 */ /* 0x000fe80003800000 */
[----:B------:R0:W-:Y:S01]  /*5890*/  @!P4 STG.E.U8 desc[UR54][R12.64+0x49], R135 ;  /* 0x000049870c00c986 */ /* 0x0001e2000c101136 */
[----:B------:R-:W-:Y:S05]  /*58a0*/  @P5 BRA `(.L_x_176) ;  /* 0x00000000000c5947 */ /* 0x000fea0003800000 */
[----:B------:R-:W4:Y:S02]  /*58b0*/  LDG.E.U8 R202, desc[UR54][R196.64+0x40] ;  /* 0x00004036c4ca7981 */ /* 0x000f24000c1e1100 */
[----:B----4-:R-:W-:-:S05]  /*58c0*/  PRMT R5, R202, 0x8880, RZ ;  /* 0x00008880ca057816 */ /* 0x010fca00000000ff */
[----:B------:R-:W-:-:S07]  /*58d0*/  IMAD R210, R5, R200, RZ ;  /* 0x000000c805d27224 */ /* 0x000fce00078e02ff */
.L_x_176:
[----:B------:R-:W-:Y:S05]  /*58e0*/  BSYNC B1 ;  /* 0x0000000000017941 */ /* 0x000fea0003800000 */
.L_x_175:
        /* <DEDUP_REMOVED lines=9> */
.L_x_178:
[----:B------:R-:W-:Y:S05]  /*5980*/  BSYNC B1 ;  /* 0x0000000000017941 */ /* 0x000fea0003800000 */
.L_x_177:
[----:B------:R-:W-:Y:S01]  /*5990*/  @!P4 IMAD R121, R121, R201, R210 ;  /* 0x000000c97979c224 */ /* 0x000fe200078e02d2 */
[----:B------:R-:W-:Y:S04]  /*59a0*/  BSSY B1, `(.L_x_179) ;  /* 0x0000006000017945 */ /* 0x000fe80003800000 */
[----:B------:R0:W-:Y:S01]  /*59b0*/  @!P4 STG.E.U8 desc[UR54][R10.64+0x41], R121 ;  /* 0x000041790a00c986 */ /* 0x0001e2000c101136 */
[----:B------:R-:W-:Y:S05]  /*59c0*/  @P5 BRA `(.L_x_180) ;  /* 0x00000000000c5947 */ /* 0x000fea0003800000 */
[----:B------:R-:W4:Y:S02]  /*59d0*/  LDG.E.U8 R202, desc[UR54][R6.64+0x40] ;  /* 0x0000403606ca7981 */ /* 0x000f24000c1e1100 */
[----:B----4-:R-:W-:-:S05]  /*59e0*/  PRMT R5, R202, 0x8880, RZ ;  /* 0x00008880ca057816 */ /* 0x010fca00000000ff */
[----:B------:R-:W-:-:S07]  /*59f0*/  IMAD R210, R5, R200, RZ ;  /* 0x000000c805d27224 */ /* 0x000fce00078e02ff */
.L_x_180:
[----:B------:R-:W-:Y:S05]  /*5a00*/  BSYNC B1 ;  /* 0x0000000000017941 */ /* 0x000fea0003800000 */
.L_x_179:
        /* <DEDUP_REMOVED lines=9> */
.L_x_182:
[----:B------:R-:W-:Y:S05]  /*5aa0*/  BSYNC B1 ;  /* 0x0000000000017941 */ /* 0x000fea0003800000 */
.L_x_181:
[----:B------:R-:W-:Y:S01]  /*5ab0*/  @!P4 IMAD R123, R123, R201, R210 ;  /* 0x000000c97b7bc224 */ /* 0x000fe200078e02d2 */
[----:B------:R-:W-:Y:S04]  /*5ac0*/  BSSY B1, `(.L_x_183) ;  /* 0x0000006000017945 */ /* 0x000fe80003800000 */
[----:B------:R0:W-:Y:S01]  /*5ad0*/  @!P4 STG.E.U8 desc[UR54][R8.64+0x41], R123 ;  /* 0x0000417b0800c986 */ /* 0x0001e2000c101136 */
[----:B------:R-:W-:Y:S05]  /*5ae0*/  @P5 BRA `(.L_x_184) ;  /* 0x00000000000c5947 */ /* 0x000fea0003800000 */
[----:B------:R-:W4:Y:S02]  /*5af0*/  LDG.E.U8 R202, desc[UR54][R196.64+0x48] ;  /* 0x00004836c4ca7981 */ /* 0x000f24000c1e1100 */
[----:B----4-:R-:W-:-:S05]  /*5b00*/  PRMT R5, R202, 0x8880, RZ ;  /* 0x00008880ca057816 */ /* 0x010fca00000000ff */
[----:B------:R-:W-:-:S07]  /*5b10*/  IMAD R210, R5, R200, RZ ;  /* 0x000000c805d27224 */ /* 0x000fce00078e02ff */
.L_x_184:
[----:B------:R-:W-:Y:S05]  /*5b20*/  BSYNC B1 ;  /* 0x0000000000017941 */ /* 0x000fea0003800000 */
.L_x_183:
        /* <DEDUP_REMOVED lines=9> */
.L_x_186:
[----:B------:R-:W-:Y:S05]  /*5bc0*/  BSYNC B1 ;  /* 0x0000000000017941 */ /* 0x000fea0003800000 */
.L_x_185:
[----:B------:R-:W-:Y:S01]  /*5bd0*/  @!P4 IMAD R125, R125, R201, R210 ;  /* 0x000000c97d7dc224 */ /* 0x000fe200078e02d2 */
[----:B------:R-:W-:Y:S04]  /*5be0*/  BSSY B1, `(.L_x_187) ;  /* 0x0000006000017945 */ /* 0x000fe80003800000 */
[----:B------:R0:W-:Y:S01]  /*5bf0*/  @!P4 STG.E.U8 desc[UR54][R10.64+0x49], R125 ;  /* 0x0000497d0a00c986 */ /* 0x0001e2000c101136 */
[----:B------:R-:W-:Y:S05]  /*5c00*/  @P5 BRA `(.L_x_188) ;  /* 0x00000000000c5947 */ /* 0x000fea0003800000 */
[----:B------:R-:W4:Y:S02]  /*5c10*/  LDG.E.U8 R202, desc[UR54][R6.64+0x48] ;  /* 0x0000483606ca7981 */ /* 0x000f24000c1e1100 */
[----:B----4-:R-:W-:-:S05]  /*5c20*/  PRMT R5, R202, 0x8880, RZ ;  /* 0x00008880ca057816 */ /* 0x010fca00000000ff */
[----:B------:R-:W-:-:S07]  /*5c30*/  IMAD R210, R5, R200, RZ ;  /* 0x000000c805d27224 */ /* 0x000fce00078e02ff */
.L_x_188:
[----:B------:R-:W-:Y:S05]  /*5c40*/  BSYNC B1 ;  /* 0x0000000000017941 */ /* 0x000fea0003800000 */
.L_x_187:
        /* <DEDUP_REMOVED lines=9> */
.L_x_190:
[----:B------:R-:W-:Y:S05]  /*5ce0*/  BSYNC B1 ;  /* 0x0000000000017941 */ /* 0x000fea0003800000 */
.L_x_189:
[----:B------:R-:W-:Y:S01]  /*5cf0*/  @!P4 IMAD R127, R127, R201, R210 ;  /* 0x000000c97f7fc224 */ /* 0x000fe200078e02d2 */
[----:B------:R-:W-:Y:S04]  /*5d00*/  BSSY B1, `(.L_x_191) ;  /* 0x0000006000017945 */ /* 0x000fe80003800000 */
[----:B------:R0:W-:Y:S01]  /*5d10*/  @!P4 STG.E.U8 desc[UR54][R8.64+0x49], R127 ;  /* 0x0000497f0800c986 */ /* 0x0001e2000c101136 */
[----:B------:R-:W-:Y:S05]  /*5d20*/  @P5 BRA `(.L_x_192) ;  /* 0x00000000000c5947 */ /* 0x000fea0003800000 */
[----:B------:R-:W4:Y:S02]  /*5d30*/  LDG.E.U8 R202, desc[UR54][R204.64+0x50] ;  /* 0x00005036ccca7981 */ /* 0x000f24000c1e1100 */
[----:B----4-:R-:W-:-:S05]  /*5d40*/  PRMT R5, R202, 0x8880, RZ ;  /* 0x00008880ca057816 */ /* 0x010fca00000000ff */
[----:B------:R-:W-:-:S07]  /*5d50*/  IMAD R210, R5, R200, RZ ;  /* 0x000000c805d27224 */ /* 0x000fce00078e02ff */
.L_x_192:
[----:B------:R-:W-:Y:S05]  /*5d60*/  BSYNC B1 ;  /* 0x0000000000017941 */ /* 0x000fea0003800000 */
.L_x_191:
        /* <DEDUP_REMOVED lines=9> */
.L_x_194:
[----:B------:R-:W-:Y:S05]  /*5e00*/  BSYNC B1 ;  /* 0x0000000000017941 */ /* 0x000fea0003800000 */
.L_x_193:
[----:B------:R-:W-:Y:S01]  /*5e10*/  @!P4 IMAD R113, R113, R201, R210 ;  /* 0x000000c97171c224 */ /* 0x000fe200078e02d2 */
[----:B------:R-:W-:Y:S04]  /*5e20*/  BSSY B1, `(.L_x_195) ;  /* 0x0000006000017945 */ /* 0x000fe80003800000 */
[----:B------:R0:W-:Y:S01]  /*5e30*/  @!P4 STG.E.U8 desc[UR54][R14.64+0x51], R113 ;  /* 0x000051710e00c986 */ /* 0x0001e2000c101136 */
[----:B------:R-:W-:Y:S05]  /*5e40*/  @P5 BRA `(.L_x_196) ;  /* 0x00000000000c5947 */ /* 0x000fea0003800000 */
[----:B------:R-:W4:Y:S02]  /*5e50*/  LDG.E.U8 R202, desc[UR54][R192.64+0x50] ;  /* 0x00005036c0ca7981 */ /* 0x000f24000c1e1100 */
[----:B----4-:R-:W-:-:S05]  /*5e60*/  PRMT R5, R202, 0x8880, RZ ;  /* 0x00008880ca057816 */ /* 0x010fca00000000ff */
[----:B------:R-:W-:-:S07]  /*5e70*/  IMAD R210, R5, R200, RZ ;  /* 0x000000c805d27224 */ /* 0x000fce00078e02ff */
.L_x_196:
[----:B------:R-:W-:Y:S05]  /*5e80*/  BSYNC B1 ;  /* 0x0000000000017941 */ /* 0x000fea0003800000 */
.L_x_195:
        /* <DEDUP_REMOVED lines=9> */
.L_x_198:
[----:B------:R-:W-:Y:S05]  /*5f20*/  BSYNC B1 ;  /* 0x0000000000017941 */ /* 0x000fea0003800000 */
.L_x_197:
[----:B------:R-:W-:Y:S01]  /*5f30*/  @!P4 IMAD R115, R115, R201, R210 ;  /* 0x000000c97373c224 */ /* 0x000fe200078e02d2 */
[----:B------:R-:W-:Y:S04]  /*5f40*/  BSSY B1, `(.L_x_199) ;  /* 0x0000006000017945 */ /* 0x000fe80003800000 */
[----:B------:R0:W-:Y:S01]  /*5f50*/  @!P4 STG.E.U8 desc[UR54][R12.64+0x51], R115 ;  /* 0x000051730c00c986 */ /* 0x0001e2000c101136 */
[----:B------:R-:W-:Y:S05]  /*5f60*/  @P5 BRA `(.L_x_200) ;  /* 0x00000000000c5947 */ /* 0x000fea0003800000 */
[----:B------:R-:W4:Y:S02]  /*5f70*/  LDG.E.U8 R202, desc[UR54][R204.64+0x58] ;  /* 0x00005836ccca7981 */ /* 0x000f24000c1e1100 */
[----:B----4-:R-:W-:-:S05]  /*5f80*/  PRMT R5, R202, 0x8880, RZ ;  /* 0x00008880ca057816 */ /* 0x010fca00000000ff */
[----:B------:R-:W-:-:S07]  /*5f90*/  IMAD R210, R5, R200, RZ ;  /* 0x000000c805d27224 */ /* 0x000fce00078e02ff */
.L_x_200:
[----:B------:R-:W-:Y:S05]  /*5fa0*/  BSYNC B1 ;  /* 0x0000000000017941 */ /* 0x000fea0003800000 */
.L_x_199:
        /* <DEDUP_REMOVED lines=9> */
.L_x_202:
[----:B------:R-:W-:Y:S05]  /*6040*/  BSYNC B1 ;  /* 0x0000000000017941 */ /* 0x000fea0003800000 */
.L_x_201:
[----:B------:R-:W-:Y:S01]  /*6050*/  @!P4 IMAD R117, R117, R201, R210 ;  /* 0x000000c97575c224 */ /* 0x000fe200078e02d2 */
[----:B------:R-:W-:Y:S04]  /*6060*/  BSSY B1, `(.L_x_203) ;  /* 0x0000006000017945 */ /* 0x000fe80003800000 */
[----:B------:R0:W-:Y:S01]  /*6070*/  @!P4 STG.E.U8 desc[UR54][R14.64+0x59], R117 ;  /* 0x000059750e00c986 */ /* 0x0001e2000c101136 */
[----:B------:R-:W-:Y:S05]  /*6080*/  @P5 BRA `(.L_x_204) ;  /* 0x00000000000c5947 */ /* 0x000fea0003800000 */
[----:B------:R-:W4:Y:S02]  /*6090*/  LDG.E.U8 R202, desc[UR54][R192.64+0x58] ;  /* 0x00005836c0ca7981 */ /* 0x000f24000c1e1100 */
[----:B----4-:R-:W-:-:S05]  /*60a0*/  PRMT R5, R202, 0x8880, RZ ;  /* 0x00008880ca057816 */ /* 0x010fca00000000ff */
[----:B------:R-:W-:-:S07]  /*60b0*/  IMAD R210, R5, R200, RZ ;  /* 0x000000c805d27224 */ /* 0x000fce00078e02ff */
.L_x_204:
[----:B------:R-:W-:Y:S05]  /*60c0*/  BSYNC B1 ;  /* 0x0000000000017941 */ /* 0x000fea0003800000 */
.L_x_203:
        /* <DEDUP_REMOVED lines=9> */
.L_x_206:
[----:B------:R-:W-:Y:S05]  /*6160*/  BSYNC B1 ;  /* 0x0000000000017941 */ /* 0x000fea0003800000 */
.L_x_205:
[----:B------:R-:W-:Y:S01]  /*6170*/  @!P4 IMAD R119, R119, R201, R210 ;  /* 0x000000c97777c224 */ /* 0x000fe200078e02d2 */
[----:B------:R-:W-:Y:S04]  /*6180*/  BSSY B1, `(.L_x_207) ;  /* 0x0000006000017945 */ /* 0x000fe80003800000 */
[----:B------:R0:W-:Y:S01]  /*6190*/  @!P4 STG.E.U8 desc[UR54][R12.64+0x59], R119 ;  /* 0x000059770c00c986 */ /* 0x0001e2000c101136 */
[----:B------:R-:W-:Y:S05]  /*61a0*/  @P5 BRA `(.L_x_208) ;  /* 0x00000000000c5947 */ /* 0x000fea0003800000 */
[----:B------:R-:W4:Y:S02]  /*61b0*/  LDG.E.U8 R202, desc[UR54][R196.64+0x50] ;  /* 0x00005036c4ca7981 */ /* 0x000f24000c1e1100 */
[----:B----4-:R-:W-:-:S05]  /*61c0*/  PRMT R5, R202, 0x8880, RZ ;  /* 0x00008880ca057816 */ /* 0x010fca00000000ff */
[----:B------:R-:W-:-:S07]  /*61d0*/  IMAD R210, R5, R200, RZ ;  /* 0x000000c805d27224 */ /* 0x000fce00078e02ff */
.L_x_208:
[----:B------:R-:W-:Y:S05]  /*61e0*/  BSYNC B1 ;  /* 0x0000000000017941 */ /* 0x000fea0003800000 */
.L_x_207:
        /* <DEDUP_REMOVED lines=9> */
.L_x_210:
[----:B------:R-:W-:Y:S05]  /*6280*/  BSYNC B1 ;  /* 0x0000000000017941 */ /* 0x000fea0003800000 */
.L_x_209:
[----:B------:R-:W-:Y:S01]  /*6290*/  @!P4 IMAD R105, R105, R201, R210 ;  /* 0x000000c96969c224 */ /* 0x000fe200078e02d2 */
[----:B------:R-:W-:Y:S04]  /*62a0*/  BSSY B1, `(.L_x_211) ;  /* 0x0000006000017945 */ /* 0x000fe80003800000 */
[----:B------:R0:W-:Y:S01]  /*62b0*/  @!P4 STG.E.U8 desc[UR54][R10.64+0x51], R105 ;  /* 0x000051690a00c986 */ /* 0x0001e2000c101136 */
[----:B------:R-:W-:Y:S05]  /*62c0*/  @P5 BRA `(.L_x_212) ;  /* 0x00000000000c5947 */ /* 0x000fea0003800000 */
[----:B------:R-:W4:Y:S02]  /*62d0*/  LDG.E.U8 R202, desc[UR54][R6.64+0x50] ;  /* 0x0000503606ca7981 */ /* 0x000f24000c1e1100 */
[----:B----4-:R-:W-:-:S05]  /*62e0*/  PRMT R5, R202, 0x8880, RZ ;  /* 0x00008880ca057816 */ /* 0x010fca00000000ff */
[----:B------:R-:W-:-:S07]  /*62f0*/  IMAD R210, R5, R200, RZ ;  /* 0x000000c805d27224 */ /* 0x000fce00078e02ff */
.L_x_212:
[----:B------:R-:W-:Y:S05]  /*6300*/  BSYNC B1 ;  /* 0x0000000000017941 */ /* 0x000fea0003800000 */
.L_x_211:
        /* <DEDUP_REMOVED lines=9> */
.L_x_214:
[----:B------:R-:W-:Y:S05]  /*63a0*/  BSYNC B1 ;  /* 0x0000000000017941 */ /* 0x000fea0003800000 */
.L_x_213:
[----:B------:R-:W-:Y:S01]  /*63b0*/  @!P4 IMAD R107, R107, R201, R210 ;  /* 0x000000c96b6bc224 */ /* 0x000fe200078e02d2 */
[----:B------:R-:W-:Y:S04]  /*63c0*/  BSSY B1, `(.L_x_215) ;  /* 0x0000006000017945 */ /* 0x000fe80003800000 */
[----:B------:R0:W-:Y:S01]  /*63d0*/  @!P4 STG.E.U8 desc[UR54][R8.64+0x51], R107 ;  /* 0x0000516b0800c986 */ /* 0x0001e2000c101136 */
[----:B------:R-:W-:Y:S05]  /*63e0*/  @P5 BRA `(.L_x_216) ;  /* 0x00000000000c5947 */ /* 0x000fea0003800000 */
[----:B------:R-:W4:Y:S02]  /*63f0*/  LDG.E.U8 R202, desc[UR54][R196.64+0x58] ;  /* 0x00005836c4ca7981 */ /* 0x000f24000c1e1100 */
[----:B----4-:R-:W-:-:S05]  /*6400*/  PRMT R5, R202, 0x8880, RZ ;  /* 0x00008880ca057816 */ /* 0x010fca00000000ff */
[----:B------:R-:W-:-:S07]  /*6410*/  IMAD R210, R5, R200, RZ ;  /* 0x000000c805d27224 */ /* 0x000fce00078e02ff */
.L_x_216:
[----:B------:R-:W-:Y:S05]  /*6420*/  BSYNC B1 ;  /* 0x0000000000017941 */ /* 0x000fea0003800000 */
.L_x_215:
        /* <DEDUP_REMOVED lines=9> */
.L_x_218:
[----:B------:R-:W-:Y:S05]  /*64c0*/  BSYNC B1 ;  /* 0x0000000000017941 */ /* 0x000fea0003800000 */
.L_x_217:
[----:B------:R-:W-:Y:S01]  /*64d0*/  @!P4 IMAD R109, R109, R201, R210 ;  /* 0x000000c96d6dc224 */ /* 0x000fe200078e02d2 */
[----:B------:R-:W-:Y:S04]  /*64e0*/  BSSY B1, `(.L_x_219) ;  /* 0x0000006000017945 */ /* 0x000fe80003800000 */
[----:B------:R0:W-:Y:S01]  /*64f0*/  @!P4 STG.E.U8 desc[UR54][R10.64+0x59], R109 ;  /* 0x0000596d0a00c986 */ /* 0x0001e2000c101136 */
[----:B------:R-:W-:Y:S05]  /*6500*/  @P5 BRA `(.L_x_220) ;  /* 0x00000000000c5947 */ /* 0x000fea0003800000 */
[----:B------:R-:W4:Y:S02]  /*6510*/  LDG.E.U8 R202, desc[UR54][R6.64+0x58] ;  /* 0x0000583606ca7981 */ /* 0x000f24000c1e1100 */
[----:B----4-:R-:W-:-:S05]  /*6520*/  PRMT R5, R202, 0x8880, RZ ;  /* 0x00008880ca057816 */ /* 0x010fca00000000ff */
[----:B------:R-:W-:-:S07]  /*6530*/  IMAD R210, R5, R200, RZ ;  /* 0x000000c805d27224 */ /* 0x000fce00078e02ff */
.L_x_220:
[----:B------:R-:W-:Y:S05]  /*6540*/  BSYNC B1 ;  /* 0x0000000000017941 */ /* 0x000fea0003800000 */
.L_x_219:
        /* <DEDUP_REMOVED lines=9> */
.L_x_222:
[----:B------:R-:W-:Y:S05]  /*65e0*/  BSYNC B1 ;  /* 0x0000000000017941 */ /* 0x000fea0003800000 */
.L_x_221:
[----:B------:R-:W-:Y:S01]  /*65f0*/  @!P4 IMAD R111, R111, R201, R210 ;  /* 0x000000c96f6fc224 */ /* 0x000fe200078e02d2 */
[----:B------:R-:W-:Y:S04]  /*6600*/  BSSY B1, `(.L_x_223) ;  /* 0x0000006000017945 */ /* 0x000fe80003800000 */
[----:B------:R0:W-:Y:S01]  /*6610*/  @!P4 STG.E.U8 desc[UR54][R8.64+0x59], R111 ;  /* 0x0000596f0800c986 */ /* 0x0001e2000c101136 */
[----:B------:R-:W-:Y:S05]  /*6620*/  @P5 BRA `(.L_x_224) ;  /* 0x00000000000c5947 */ /* 0x000fea0003800000 */
[----:B------:R-:W4:Y:S02]  /*6630*/  LDG.E.U8 R202, desc[UR54][R204.64+0x60] ;  /* 0x00006036ccca7981 */ /* 0x000f24000c1e1100 */
[----:B----4-:R-:W-:-:S05]  /*6640*/  PRMT R5, R202, 0x8880, RZ ;  /* 0x00008880ca057816 */ /* 0x010fca00000000ff */
[----:B------:R-:W-:-:S07]  /*6650*/  IMAD R210, R5, R200, RZ ;  /* 0x000000c805d27224 */ /* 0x000fce00078e02ff */
.L_x_224:
[----:B------:R-:W-:Y:S05]  /*6660*/  BSYNC B1 ;  /* 0x0000000000017941 */ /* 0x000fea0003800000 */
.L_x_223:
        /* <DEDUP_REMOVED lines=9> */
.L_x_226:
[----:B------:R-:W-:Y:S05]  /*6700*/  BSYNC B1 ;  /* 0x0000000000017941 */ /* 0x000fea0003800000 */
.L_x_225:
[----:B------:R-:W-:Y:S01]  /*6710*/  @!P4 IMAD R97, R97, R201, R210 ;  /* 0x000000c96161c224 */ /* 0x000fe200078e02d2 */
[----:B------:R-:W-:Y:S04]  /*6720*/  BSSY B1, `(.L_x_227) ;  /* 0x0000006000017945 */ /* 0x000fe80003800000 */
[----:B------:R0:W-:Y:S01]  /*6730*/  @!P4 STG.E.U8 desc[UR54][R14.64+0x61], R97 ;  /* 0x000061610e00c986 */ /* 0x0001e2000c101136 */
[----:B------:R-:W-:Y:S05]  /*6740*/  @P5 BRA `(.L_x_228) ;  /* 0x00000000000c5947 */ /* 0x000fea0003800000 */
[----:B------:R-:W4:Y:S02]  /*6750*/  LDG.E.U8 R202, desc[UR54][R192.64+0x60] ;  /* 0x00006036c0ca7981 */ /* 0x000f24000c1e1100 */
[----:B----4-:R-:W-:-:S05]  /*6760*/  PRMT R5, R202, 0x8880, RZ ;  /* 0x00008880ca057816 */ /* 0x010fca00000000ff */
[----:B------:R-:W-:-:S07]  /*6770*/  IMAD R210, R5, R200, RZ ;  /* 0x000000c805d27224 */ /* 0x000fce00078e02ff */
.L_x_228:
[----:B------:R-:W-:Y:S05]  /*6780*/  BSYNC B1 ;  /* 0x0000000000017941 */ /* 0x000fea0003800000 */
.L_x_227:
        /* <DEDUP_REMOVED lines=9> */
.L_x_230:
[----:B------:R-:W-:Y:S05]  /*6820*/  BSYNC B1 ;  /* 0x0000000000017941 */ /* 0x000fea0003800000 */
.L_x_229:
[----:B------:R-:W-:Y:S01]  /*6830*/  @!P4 IMAD R99, R99, R201, R210 ;  /* 0x000000c96363c224 */ /* 0x000fe200078e02d2 */
[----:B------:R-:W-:Y:S04]  /*6840*/  BSSY B1, `(.L_x_231) ;  /* 0x0000006000017945 */ /* 0x000fe80003800000 */
[----:B------:R0:W-:Y:S01]  /*6850*/  @!P4 STG.E.U8 desc[UR54][R12.64+0x61], R99 ;  /* 0x000061630c00c986 */ /* 0x0001e2000c101136 */
[----:B------:R-:W-:Y:S05]  /*6860*/  @P5 BRA `(.L_x_232) ;  /* 0x00000000000c5947 */ /* 0x000fea0003800000 */
[----:B------:R-:W4:Y:S02]  /*6870*/  LDG.E.U8 R202, desc[UR54][R204.64+0x68] ;  /* 0x00006836ccca7981 */ /* 0x000f24000c1e1100 */
[----:B----4-:R-:W-:-:S05]  /*6880*/  PRMT R5, R202, 0x8880, RZ ;  /* 0x00008880ca057816 */ /* 0x010fca00000000ff */
[----:B------:R-:W-:-:S07]  /*6890*/  IMAD R210, R5, R200, RZ ;  /* 0x000000c805d27224 */ /* 0x000fce00078e02ff */
.L_x_232:
[----:B------:R-:W-:Y:S05]  /*68a0*/  BSYNC B1 ;  /* 0x0000000000017941 */ /* 0x000fea0003800000 */
.L_x_231:
        /* <DEDUP_REMOVED lines=9> */
.L_x_234:
[----:B------:R-:W-:Y:S05]  /*6940*/  BSYNC B1 ;  /* 0x0000000000017941 */ /* 0x000fea0003800000 */
.L_x_233:
[----:B------:R-:W-:Y:S01]  /*6950*/  @!P4 IMAD R101, R101, R201, R210 ;  /* 0x000000c96565c224 */ /* 0x000fe200078e02d2 */
[----:B------:R-:W-:Y:S04]  /*6960*/  BSSY B1, `(.L_x_235) ;  /* 0x0000006000017945 */ /* 0x000fe80003800000 */
[----:B------:R0:W-:Y:S01]  /*6970*/  @!P4 STG.E.U8 desc[UR54][R14.64+0x69], R101 ;  /* 0x000069650e00c986 */ /* 0x0001e2000c101136 */
[----:B------:R-:W-:Y:S05]  /*6980*/  @P5 BRA `(.L_x_236) ;  /* 0x00000000000c5947 */ /* 0x000fea0003800000 */
[----:B------:R-:W4:Y:S02]  /*6990*/  LDG.E.U8 R202, desc[UR54][R192.64+0x68] ;  /* 0x00006836c0ca7981 */ /* 0x000f24000c1e1100 */
[----:B----4-:R-:W-:-:S05]  /*69a0*/  PRMT R5, R202, 0x8880, RZ ;  /* 0x00008880ca057816 */ /* 0x010fca00000000ff */
[----:B------:R-:W-:-:S07]  /*69b0*/  IMAD R210, R5, R200, RZ ;  /* 0x000000c805d27224 */ /* 0x000fce00078e02ff */
.L_x_236:
[----:B------:R-:W-:Y:S05]  /*69c0*/  BSYNC B1 ;  /* 0x0000000000017941 */ /* 0x000fea0003800000 */
.L_x_235:
        /* <DEDUP_REMOVED lines=9> */
.L_x_238:
[----:B------:R-:W-:Y:S05]  /*6a60*/  BSYNC B1 ;  /* 0x0000000000017941 */ /* 0x000fea0003800000 */
.L_x_237:
[----:B------:R-:W-:Y:S01]  /*6a70*/  @!P4 IMAD R103, R103, R201, R210 ;  /* 0x000000c96767c224 */ /* 0x000fe200078e02d2 */
[----:B------:R-:W-:Y:S04]  /*6a80*/  BSSY B1, `(.L_x_239) ;  /* 0x0000006000017945 */ /* 0x000fe80003800000 */
[----:B------:R0:W-:Y:S01]  /*6a90*/  @!P4 STG.E.U8 desc[UR54][R12.64+0x69], R103 ;  /* 0x000069670c00c986 */ /* 0x0001e2000c101136 */
[----:B------:R-:W-:Y:S05]  /*6aa0*/  @P5 BRA `(.L_x_240) ;  /* 0x00000000000c5947 */ /* 0x000fea0003800000 */
[----:B------:R-:W4:Y:S02]  /*6ab0*/  LDG.E.U8 R202, desc[UR54][R196.64+0x60] ;  /* 0x00006036c4ca7981 */ /* 0x000f24000c1e1100 */
[----:B----4-:R-:W-:-:S05]  /*6ac0*/  PRMT R5, R202, 0x8880, RZ ;  /* 0x00008880ca057816 */ /* 0x010fca00000000ff */
[----:B------:R-:W-:-:S07]  /*6ad0*/  IMAD R210, R5, R200, RZ ;  /* 0x000000c805d27224 */ /* 0x000fce00078e02ff */
.L_x_240:
[----:B------:R-:W-:Y:S05]  /*6ae0*/  BSYNC B1 ;  /* 0x0000000000017941 */ /* 0x000fea0003800000 */
.L_x_239:
        /* <DEDUP_REMOVED lines=9> */
.L_x_242:
[----:B------:R-:W-:Y:S05]  /*6b80*/  BSYNC B1 ;  /* 0x0000000000017941 */ /* 0x000fea0003800000 */
.L_x_241:
[----:B------:R-:W-:Y:S01]  /*6b90*/  @!P4 IMAD R89, R89, R201, R210 ;  /* 0x000000c95959c224 */ /* 0x000fe200078e02d2 */
[----:B------:R-:W-:Y:S04]  /*6ba0*/  BSSY B1, `(.L_x_243) ;  /* 0x0000006000017945 */ /* 0x000fe80003800000 */
[----:B------:R0:W-:Y:S01]  /*6bb0*/  @!P4 STG.E.U8 desc[UR54][R10.64+0x61], R89 ;  /* 0x000061590a00c986 */ /* 0x0001e2000c101136 */
[----:B------:R-:W-:Y:S05]  /*6bc0*/  @P5 BRA `(.L_x_244) ;  /* 0x00000000000c5947 */ /* 0x000fea0003800000 */
[----:B------:R-:W4:Y:S02]  /*6bd0*/  LDG.E.U8 R202, desc[UR54][R6.64+0x60] ;  /* 0x0000603606ca7981 */ /* 0x000f24000c1e1100 */
[----:B----4-:R-:W-:-:S05]  /*6be0*/  PRMT R5, R202, 0x8880, RZ ;  /* 0x00008880ca057816 */ /* 0x010fca00000000ff */
[----:B------:R-:W-:-:S07]  /*6bf0*/  IMAD R210, R5, R200, RZ ;  /* 0x000000c805d27224 */ /* 0x000fce00078e02ff */
.L_x_244:
[----:B------:R-:W-:Y:S05]  /*6c00*/  BSYNC B1 ;  /* 0x0000000000017941 */ /* 0x000fea0003800000 */
.L_x_243:
        /* <DEDUP_REMOVED lines=9> */
.L_x_246:
[----:B------:R-:W-:Y:S05]  /*6ca0*/  BSYNC B1 ;  /* 0x0000000000017941 */ /* 0x000fea0003800000 */
.L_x_245:
[----:B------:R-:W-:Y:S01]  /*6cb0*/  @!P4 IMAD R91, R91, R201, R210 ;  /* 0x000000c95b5bc224 */ /* 0x000fe200078e02d2 */
[----:B------:R-:W-:Y:S04]  /*6cc0*/  BSSY B1, `(.L_x_247) ;  /* 0x0000006000017945 */ /* 0x000fe80003800000 */
[----:B------:R0:W-:Y:S01]  /*6cd0*/  @!P4 STG.E.U8 desc[UR54][R8.64+0x61], R91 ;  /* 0x0000615b0800c986 */ /* 0x0001e2000c101136 */
[----:B------:R-:W-:Y:S05]  /*6ce0*/  @P5 BRA `(.L_x_248) ;  /* 0x00000000000c5947 */ /* 0x000fea0003800000 */
[----:B------:R-:W4:Y:S02]  /*6cf0*/  LDG.E.U8 R202, desc[UR54][R196.64+0x68] ;  /* 0x00006836c4ca7981 */ /* 0x000f24000c1e1100 */
[----:B----4-:R-:W-:-:S05]  /*6d00*/  PRMT R5, R202, 0x8880, RZ ;  /* 0x00008880ca057816 */ /* 0x010fca00000000ff */
[----:B------:R-:W-:-:S07]  /*6d10*/  IMAD R210, R5, R200, RZ ;  /* 0x000000c805d27224 */ /* 0x000fce00078e02ff */
.L_x_248:
[----:B------:R-:W-:Y:S05]  /*6d20*/  BSYNC B1 ;  /* 0x0000000000017941 */ /* 0x000fea0003800000 */
.L_x_247:
        /* <DEDUP_REMOVED lines=9> */
.L_x_250:
[----:B------:R-:W-:Y:S05]  /*6dc0*/  BSYNC B1 ;  /* 0x0000000000017941 */ /* 0x000fea0003800000 */
.L_x_249:
[----:B------:R-:W-:Y:S01]  /*6dd0*/  @!P4 IMAD R93, R93, R201, R210 ;  /* 0x000000c95d5dc224 */ /* 0x000fe200078e02d2 */
[----:B------:R-:W-:Y:S04]  /*6de0*/  BSSY B1, `(.L_x_251) ;  /* 0x0000006000017945 */ /* 0x000fe80003800000 */
[----:B------:R0:W-:Y:S01]  /*6df0*/  @!P4 STG.E.U8 desc[UR54][R10.64+0x69], R93 ;  /* 0x0000695d0a00c986 */ /* 0x0001e2000c101136 */
[----:B------:R-:W-:Y:S05]  /*6e00*/  @P5 BRA `(.L_x_252) ;  /* 0x00000000000c5947 */ /* 0x000fea0003800000 */
[----:B------:R-:W4:Y:S02]  /*6e10*/  LDG.E.U8 R202, desc[UR54][R6.64+0x68] ;  /* 0x0000683606ca7981 */ /* 0x000f24000c1e1100 */
[----:B----4-:R-:W-:-:S05]  /*6e20*/  PRMT R5, R202, 0x8880, RZ ;  /* 0x00008880ca057816 */ /* 0x010fca00000000ff */
[----:B------:R-:W-:-:S07]  /*6e30*/  IMAD R210, R5, R200, RZ ;  /* 0x000000c805d27224 */ /* 0x000fce00078e02ff */
.L_x_252:
[----:B------:R-:W-:Y:S05]  /*6e40*/  BSYNC B1 ;  /* 0x0000000000017941 */ /* 0x000fea0003800000 */
.L_x_251:
        /* <DEDUP_REMOVED lines=9> */
.L_x_254:
[----:B------:R-:W-:Y:S05]  /*6ee0*/  BSYNC B1 ;  /* 0x0000000000017941 */ /* 0x000fea0003800000 */
.L_x_253:
[----:B------:R-:W-:Y:S01]  /*6ef0*/  @!P4 IMAD R95, R95, R201, R210 ;  /* 0x000000c95f5fc224 */ /* 0x000fe200078e02d2 */
[----:B------:R-:W-:Y:S04]  /*6f00*/  BSSY B1, `(.L_x_255) ;  /* 0x0000006000017945 */ /* 0x000fe80003800000 */
[----:B------:R0:W-:Y:S01]  /*6f10*/  @!P4 STG.E.U8 desc[UR54][R8.64+0x69], R95 ;  /* 0x0000695f0800c986 */ /* 0x0001e2000c101136 */
[----:B------:R-:W-:Y:S05]  /*6f20*/  @P5 BRA `(.L_x_256) ;  /* 0x00000000000c5947 */ /* 0x000fea0003800000 */
[----:B------:R-:W4:Y:S02]  /*6f30*/  LDG.E.U8 R202, desc[UR54][R204.64+0x70] ;  /* 0x00007036ccca7981 */ /* 0x000f24000c1e1100 */
[----:B----4-:R-:W-:-:S05]  /*6f40*/  PRMT R5, R202, 0x8880, RZ ;  /* 0x00008880ca057816 */ /* 0x010fca00000000ff */
[----:B------:R-:W-:-:S07]  /*6f50*/  IMAD R210, R5, R200, RZ ;  /* 0x000000c805d27224 */ /* 0x000fce00078e02ff */
.L_x_256:
[----:B------:R-:W-:Y:S05]  /*6f60*/  BSYNC B1 ;  /* 0x0000000000017941 */ /* 0x000fea0003800000 */
.L_x_255:
        /* <DEDUP_REMOVED lines=9> */
.L_x_258:
[----:B------:R-:W-:Y:S05]  /*7000*/  BSYNC B1 ;  /* 0x0000000000017941 */ /* 0x000fea0003800000 */
.L_x_257:
[----:B------:R-:W-:Y:S01]  /*7010*/  @!P4 IMAD R81, R81, R201, R210 ;  /* 0x000000c95151c224 */ /* 0x000fe200078e02d2 */
[----:B------:R-:W-:Y:S04]  /*7020*/  BSSY B1, `(.L_x_259) ;  /* 0x0000006000017945 */ /* 0x000fe80003800000 */
[----:B------:R0:W-:Y:S01]  /*7030*/  @!P4 STG.E.U8 desc[UR54][R14.64+0x71], R81 ;  /* 0x000071510e00c986 */ /* 0x0001e2000c101136 */
[----:B------:R-:W-:Y:S05]  /*7040*/  @P5 BRA `(.L_x_260) ;  /* 0x00000000000c5947 */ /* 0x000fea0003800000 */
[----:B------:R-:W4:Y:S02]  /*7050*/  LDG.E.U8 R202, desc[UR54][R192.64+0x70] ;  /* 0x00007036c0ca7981 */ /* 0x000f24000c1e1100 */
[----:B----4-:R-:W-:-:S05]  /*7060*/  PRMT R5, R202, 0x8880, RZ ;  /* 0x00008880ca057816 */ /* 0x010fca00000000ff */
[----:B------:R-:W-:-:S07]  /*7070*/  IMAD R210, R5, R200, RZ ;  /* 0x000000c805d27224 */ /* 0x000fce00078e02ff */
.L_x_260:
[----:B------:R-:W-:Y:S05]  /*7080*/  BSYNC B1 ;  /* 0x0000000000017941 */ /* 0x000fea0003800000 */
.L_x_259:
        /* <DEDUP_REMOVED lines=9> */
.L_x_262:
[----:B------:R-:W-:Y:S05]  /*7120*/  BSYNC B1 ;  /* 0x0000000000017941 */ /* 0x000fea0003800000 */
.L_x_261:
[----:B------:R-:W-:Y:S01]  /*7130*/  @!P4 IMAD R83, R83, R201, R210 ;  /* 0x000000c95353c224 */ /* 0x000fe200078e02d2 */
[----:B------:R-:W-:Y:S04]  /*7140*/  BSSY B1, `(.L_x_263) ;  /* 0x0000006000017945 */ /* 0x000fe80003800000 */
[----:B------:R0:W-:Y:S01]  /*7150*/  @!P4 STG.E.U8 desc[UR54][R12.64+0x71], R83 ;  /* 0x000071530c00c986 */ /* 0x0001e2000c101136 */
[----:B------:R-:W-:Y:S05]  /*7160*/  @P5 BRA `(.L_x_264) ;  /* 0x00000000000c5947 */ /* 0x000fea0003800000 */
[----:B------:R-:W4:Y:S02]  /*7170*/  LDG.E.U8 R202, desc[UR54][R204.64+0x78] ;  /* 0x00007836ccca7981 */ /* 0x000f24000c1e1100 */
[----:B----4-:R-:W-:-:S05]  /*7180*/  PRMT R5, R202, 0x8880, RZ ;  /* 0x00008880ca057816 */ /* 0x010fca00000000ff */
[----:B------:R-:W-:-:S07]  /*7190*/  IMAD R210, R5, R200, RZ ;  /* 0x000000c805d27224 */ /* 0x000fce00078e02ff */
.L_x_264:
[----:B------:R-:W-:Y:S05]  /*71a0*/  BSYNC B1 ;  /* 0x0000000000017941 */ /* 0x000fea0003800000 */
.L_x_263:
        /* <DEDUP_REMOVED lines=9> */
.L_x_266:
[----:B------:R-:W-:Y:S05]  /*7240*/  BSYNC B1 ;  /* 0x0000000000017941 */ /* 0x000fea0003800000 */
.L_x_265:
[----:B------:R-:W-:Y:S01]  /*7250*/  @!P4 IMAD R85, R85, R201, R210 ;  /* 0x000000c95555c224 */ /* 0x000fe200078e02d2 */
[----:B------:R-:W-:Y:S04]  /*7260*/  BSSY B1, `(.L_x_267) ;  /* 0x0000006000017945 */ /* 0x000fe80003800000 */
[----:B------:R0:W-:Y:S01]  /*7270*/  @!P4 STG.E.U8 desc[UR54][R14.64+0x79], R85 ;  /* 0x000079550e00c986 */ /* 0x0001e2000c101136 */
[----:B------:R-:W-:Y:S05]  /*7280*/  @P5 BRA `(.L_x_268) ;  /* 0x00000000000c5947 */ /* 0x000fea0003800000 */
[----:B------:R-:W4:Y:S02]  /*7290*/  LDG.E.U8 R202, desc[UR54][R192.64+0x78] ;  /* 0x00007836c0ca7981 */ /* 0x000f24000c1e1100 */
[----:B----4-:R-:W-:-:S05]  /*72a0*/  PRMT R5, R202, 0x8880, RZ ;  /* 0x00008880ca057816 */ /* 0x010fca00000000ff */
[----:B------:R-:W-:-:S07]  /*72b0*/  IMAD R210, R5, R200, RZ ;  /* 0x000000c805d27224 */ /* 0x000fce00078e02ff */
.L_x_268:
[----:B------:R-:W-:Y:S05]  /*72c0*/  BSYNC B1 ;  /* 0x0000000000017941 */ /* 0x000fea0003800000 */
.L_x_267:
        /* <DEDUP_REMOVED lines=9> */
.L_x_270:
[----:B------:R-:W-:Y:S05]  /*7360*/  BSYNC B1 ;  /* 0x0000000000017941 */ /* 0x000fea0003800000 */
.L_x_269:
[----:B------:R-:W-:Y:S01]  /*7370*/  @!P4 IMAD R87, R87, R201, R210 ;  /* 0x000000c95757c224 */ /* 0x000fe200078e02d2 */
[----:B------:R-:W-:Y:S04]  /*7380*/  BSSY B1, `(.L_x_271) ;  /* 0x0000006000017945 */ /* 0x000fe80003800000 */
[----:B------:R0:W-:Y:S01]  /*7390*/  @!P4 STG.E.U8 desc[UR54][R12.64+0x79], R87 ;  /* 0x000079570c00c986 */ /* 0x0001e2000c101136 */
[----:B------:R-:W-:Y:S05]  /*73a0*/  @P5 BRA `(.L_x_272) ;  /* 0x00000000000c5947 */ /* 0x000fea0003800000 */
[----:B------:R-:W4:Y:S02]  /*73b0*/  LDG.E.U8 R202, desc[UR54][R196.64+0x70] ;  /* 0x00007036c4ca7981 */ /* 0x000f24000c1e1100 */
[----:B----4-:R-:W-:-:S05]  /*73c0*/  PRMT R5, R202, 0x8880, RZ ;  /* 0x00008880ca057816 */ /* 0x010fca00000000ff */
[----:B------:R-:W-:-:S07]  /*73d0*/  IMAD R210, R5, R200, RZ ;  /* 0x000000c805d27224 */ /* 0x000fce00078e02ff */
.L_x_272:
[----:B------:R-:W-:Y:S05]  /*73e0*/  BSYNC B1 ;  /* 0x0000000000017941 */ /* 0x000fea0003800000 */
.L_x_271:
        /* <DEDUP_REMOVED lines=9> */
.L_x_274:
[----:B------:R-:W-:Y:S05]  /*7480*/  BSYNC B1 ;  /* 0x0000000000017941 */ /* 0x000fea0003800000 */
.L_x_273:
[----:B------:R-:W-:Y:S01]  /*7490*/  @!P4 IMAD R73, R73, R201, R210 ;  /* 0x000000c94949c224 */ /* 0x000fe200078e02d2 */
[----:B------:R-:W-:Y:S04]  /*74a0*/  BSSY B1, `(.L_x_275) ;  /* 0x0000006000017945 */ /* 0x000fe80003800000 */
[----:B------:R0:W-:Y:S01]  /*74b0*/  @!P4 STG.E.U8 desc[UR54][R10.64+0x71], R73 ;  /* 0x000071490a00c986 */ /* 0x0001e2000c101136 */
[----:B------:R-:W-:Y:S05]  /*74c0*/  @P5 BRA `(.L_x_276) ;  /* 0x00000000000c5947 */ /* 0x000fea0003800000 */
[----:B------:R-:W4:Y:S02]  /*74d0*/  LDG.E.U8 R202, desc[UR54][R6.64+0x70] ;  /* 0x0000703606ca7981 */ /* 0x000f24000c1e1100 */
[----:B----4-:R-:W-:-:S05]  /*74e0*/  PRMT R5, R202, 0x8880, RZ ;  /* 0x00008880ca057816 */ /* 0x010fca00000000ff */
[----:B------:R-:W-:-:S07]  /*74f0*/  IMAD R210, R5, R200, RZ ;  /* 0x000000c805d27224 */ /* 0x000fce00078e02ff */
.L_x_276:
[----:B------:R-:W-:Y:S05]  /*7500*/  BSYNC B1 ;  /* 0x0000000000017941 */ /* 0x000fea0003800000 */
.L_x_275:
        /* <DEDUP_REMOVED lines=9> */
.L_x_278:
[----:B------:R-:W-:Y:S05]  /*75a0*/  BSYNC B1 ;  /* 0x0000000000017941 */ /* 0x000fea0003800000 */
.L_x_277:
[----:B------:R-:W-:Y:S01]  /*75b0*/  @!P4 IMAD R75, R75, R201, R210 ;  /* 0x000000c94b4bc224 */ /* 0x000fe200078e02d2 */
[----:B------:R-:W-:Y:S04]  /*75c0*/  BSSY B1, `(.L_x_279) ;  /* 0x0000006000017945 */ /* 0x000fe80003800000 */
[----:B------:R0:W-:Y:S01]  /*75d0*/  @!P4 STG.E.U8 desc[UR54][R8.64+0x71], R75 ;  /* 0x0000714b0800c986 */ /* 0x0001e2000c101136 */
[----:B------:R-:W-:Y:S05]  /*75e0*/  @P5 BRA `(.L_x_280) ;  /* 0x00000000000c5947 */ /* 0x000fea0003800000 */
[----:B------:R-:W4:Y:S02]  /*75f0*/  LDG.E.U8 R202, desc[UR54][R196.64+0x78] ;  /* 0x00007836c4ca7981 */ /* 0x000f24000c1e1100 */
[----:B----4-:R-:W-:-:S05]  /*7600*/  PRMT R5, R202, 0x8880, RZ ;  /* 0x00008880ca057816 */ /* 0x010fca00000000ff */
[----:B------:R-:W-:-:S07]  /*7610*/  IMAD R210, R5, R200, RZ ;  /* 0x000000c805d27224 */ /* 0x000fce00078e02ff */
.L_x_280:
[----:B------:R-:W-:Y:S05]  /*7620*/  BSYNC B1 ;  /* 0x0000000000017941 */ /* 0x000fea0003800000 */
.L_x_279:
        /* <DEDUP_REMOVED lines=9> */
.L_x_282:
[----:B------:R-:W-:Y:S05]  /*76c0*/  BSYNC B1 ;  /* 0x0000000000017941 */ /* 0x000fea0003800000 */
.L_x_281:
[----:B------:R-:W-:Y:S01]  /*76d0*/  @!P4 IMAD R77, R77, R201, R210 ;  /* 0x000000c94d4dc224 */ /* 0x000fe200078e02d2 */
[----:B------:R-:W-:Y:S04]  /*76e0*/  BSSY B1, `(.L_x_283) ;  /* 0x0000006000017945 */ /* 0x000fe80003800000 */
[----:B------:R0:W-:Y:S01]  /*76f0*/  @!P4 STG.E.U8 desc[UR54][R10.64+0x79], R77 ;  /* 0x0000794d0a00c986 */ /* 0x0001e2000c101136 */
[----:B------:R-:W-:Y:S05]  /*7700*/  @P5 BRA `(.L_x_284) ;  /* 0x00000000000c5947 */ /* 0x000fea0003800000 */
[----:B------:R-:W4:Y:S02]  /*7710*/  LDG.E.U8 R202, desc[UR54][R6.64+0x78] ;  /* 0x0000783606ca7981 */ /* 0x000f24000c1e1100 */
[----:B----4-:R-:W-:-:S05]  /*7720*/  PRMT R5, R202, 0x8880, RZ ;  /* 0x00008880ca057816 */ /* 0x010fca00000000ff */
[----:B------:R-:W-:-:S07]  /*7730*/  IMAD R210, R5, R200, RZ ;  /* 0x000000c805d27224 */ /* 0x000fce00078e02ff */
.L_x_284:
[----:B------:R-:W-:Y:S05]  /*7740*/  BSYNC B1 ;  /* 0x0000000000017941 */ /* 0x000fea0003800000 */
.L_x_283:
        /* <DEDUP_REMOVED lines=9> */
.L_x_286:
[----:B------:R-:W-:Y:S05]  /*77e0*/  BSYNC B1 ;  /* 0x0000000000017941 */ /* 0x000fea0003800000 */
.L_x_285:
[----:B------:R-:W-:Y:S01]  /*77f0*/  @!P4 IMAD R79, R79, R201, R210 ;  /* 0x000000c94f4fc224 */ /* 0x000fe200078e02d2 */
[----:B------:R-:W-:Y:S04]  /*7800*/  BSSY B1, `(.L_x_287) ;  /* 0x0000006000017945 */ /* 0x000fe80003800000 */
[----:B------:R0:W-:Y:S01]  /*7810*/  @!P4 STG.E.U8 desc[UR54][R8.64+0x79], R79 ;  /* 0x0000794f0800c986 */ /* 0x0001e2000c101136 */
[----:B------:R-:W-:Y:S05]  /*7820*/  @P5 BRA `(.L_x_288) ;  /* 0x00000000000c5947 */ /* 0x000fea0003800000 */
[----:B------:R-:W4:Y:S02]  /*7830*/  LDG.E.U8 R202, desc[UR54][R204.64+0x80] ;  /* 0x00008036ccca7981 */ /* 0x000f24000c1e1100 */
[----:B----4-:R-:W-:-:S05]  /*7840*/  PRMT R5, R202, 0x8880, RZ ;  /* 0x00008880ca057816 */ /* 0x010fca00000000ff */
[----:B------:R-:W-:-:S07]  /*7850*/  IMAD R210, R5, R200, RZ ;  /* 0x000000c805d27224 */ /* 0x000fce00078e02ff */
.L_x_288:
[----:B------:R-:W-:Y:S05]  /*7860*/  BSYNC B1 ;  /* 0x0000000000017941 */ /* 0x000fea0003800000 */
.L_x_287:
        /* <DEDUP_REMOVED lines=9> */
.L_x_290:
[----:B------:R-:W-:Y:S05]  /*7900*/  BSYNC B1 ;  /* 0x0000000000017941 */ /* 0x000fea0003800000 */
.L_x_289:
[----:B------:R-:W-:Y:S01]  /*7910*/  @!P4 IMAD R65, R65, R201, R210 ;  /* 0x000000c94141c224 */ /* 0x000fe200078e02d2 */
[----:B------:R-:W-:Y:S04]  /*7920*/  BSSY B1, `(.L_x_291) ;  /* 0x0000006000017945 */ /* 0x000fe80003800000 */
[----:B------:R0:W-:Y:S01]  /*7930*/  @!P4 STG.E.U8 desc[UR54][R14.64+0x81], R65 ;  /* 0x000081410e00c986 */ /* 0x0001e2000c101136 */
[----:B------:R-:W-:Y:S05]  /*7940*/  @P5 BRA `(.L_x_292) ;  /* 0x00000000000c5947 */ /* 0x000fea0003800000 */
[----:B------:R-:W4:Y:S02]  /*7950*/  LDG.E.U8 R202, desc[UR54][R192.64+0x80] ;  /* 0x00008036c0ca7981 */ /* 0x000f24000c1e1100 */
[----:B----4-:R-:W-:-:S05]  /*7960*/  PRMT R5, R202, 0x8880, RZ ;  /* 0x00008880ca057816 */ /* 0x010fca00000000ff */
[----:B------:R-:W-:-:S07]  /*7970*/  IMAD R210, R5, R200, RZ ;  /* 0x000000c805d27224 */ /* 0x000fce00078e02ff */
.L_x_292:
[----:B------:R-:W-:Y:S05]  /*7980*/  BSYNC B1 ;  /* 0x0000000000017941 */ /* 0x000fea0003800000 */
.L_x_291:
        /* <DEDUP_REMOVED lines=9> */
.L_x_294:
[----:B------:R-:W-:Y:S05]  /*7a20*/  BSYNC B1 ;  /* 0x0000000000017941 */ /* 0x000fea0003800000 */
.L_x_293:
[----:B------:R-:W-:Y:S01]  /*7a30*/  @!P4 IMAD R67, R67, R201, R210 ;  /* 0x000000c94343c224 */ /* 0x000fe200078e02d2 */
[----:B------:R-:W-:Y:S04]  /*7a40*/  BSSY B1, `(.L_x_295) ;  /* 0x0000006000017945 */ /* 0x000fe80003800000 */
[----:B------:R0:W-:Y:S01]  /*7a50*/  @!P4 STG.E.U8 desc[UR54][R12.64+0x81], R67 ;  /* 0x000081430c00c986 */ /* 0x0001e2000c101136 */
[----:B------:R-:W-:Y:S05]  /*7a60*/  @P5 BRA `(.L_x_296) ;  /* 0x00000000000c5947 */ /* 0x000fea0003800000 */
[----:B------:R-:W4:Y:S02]  /*7a70*/  LDG.E.U8 R202, desc[UR54][R204.64+0x88] ;  /* 0x00008836ccca7981 */ /* 0x000f24000c1e1100 */
[----:B----4-:R-:W-:-:S05]  /*7a80*/  PRMT R5, R202, 0x8880, RZ ;  /* 0x00008880ca057816 */ /* 0x010fca00000000ff */
[----:B------:R-:W-:-:S07]  /*7a90*/  IMAD R210, R5, R200, RZ ;  /* 0x000000c805d27224 */ /* 0x000fce00078e02ff */
.L_x_296:
[----:B------:R-:W-:Y:S05]  /*7aa0*/  BSYNC B1 ;  /* 0x0000000000017941 */ /* 0x000fea0003800000 */
.L_x_295:
        /* <DEDUP_REMOVED lines=9> */
.L_x_298:
[----:B------:R-:W-:Y:S05]  /*7b40*/  BSYNC B1 ;  /* 0x0000000000017941 */ /* 0x000fea0003800000 */
.L_x_297:
[----:B------:R-:W-:Y:S01]  /*7b50*/  @!P4 IMAD R69, R69, R201, R210 ;  /* 0x000000c94545c224 */ /* 0x000fe200078e02d2 */
[----:B------:R-:W-:Y:S04]  /*7b60*/  BSSY B1, `(.L_x_299) ;  /* 0x0000006000017945 */ /* 0x000fe80003800000 */
[----:B------:R0:W-:Y:S01]  /*7b70*/  @!P4 STG.E.U8 desc[UR54][R14.64+0x89], R69 ;  /* 0x000089450e00c986 */ /* 0x0001e2000c101136 */
[----:B------:R-:W-:Y:S05]  /*7b80*/  @P5 BRA `(.L_x_300) ;  /* 0x00000000000c5947 */ /* 0x000fea0003800000 */
[----:B------:R-:W4:Y:S02]  /*7b90*/  LDG.E.U8 R202, desc[UR54][R192.64+0x88] ;  /* 0x00008836c0ca7981 */ /* 0x000f24000c1e1100 */
[----:B----4-:R-:W-:-:S05]  /*7ba0*/  PRMT R5, R202, 0x8880, RZ ;  /* 0x00008880ca057816 */ /* 0x010fca00000000ff */
[----:B------:R-:W-:-:S07]  /*7bb0*/  IMAD R210, R5, R200, RZ ;  /* 0x000000c805d27224 */ /* 0x000fce00078e02ff */
.L_x_300:
[----:B------:R-:W-:Y:S05]  /*7bc0*/  BSYNC B1 ;  /* 0x0000000000017941 */ /* 0x000fea0003800000 */
.L_x_299:
        /* <DEDUP_REMOVED lines=9> */
.L_x_302:
[----:B------:R-:W-:Y:S05]  /*7c60*/  BSYNC B1 ;  /* 0x0000000000017941 */ /* 0x000fea0003800000 */
.L_x_301:
[----:B------:R-:W-:Y:S01]  /*7c70*/  @!P4 IMAD R71, R71, R201, R210 ;  /* 0x000000c94747c224 */ /* 0x000fe200078e02d2 */
[----:B------:R-:W-:Y:S04]  /*7c80*/  BSSY B1, `(.L_x_303) ;  /* 0x0000006000017945 */ /* 0x000fe80003800000 */
[----:B------:R0:W-:Y:S01]  /*7c90*/  @!P4 STG.E.U8 desc[UR54][R12.64+0x89], R71 ;  /* 0x000089470c00c986 */ /* 0x0001e2000c101136 */
[----:B------:R-:W-:Y:S05]  /*7ca0*/  @P5 BRA `(.L_x_304) ;  /* 0x00000000000c5947 */ /* 0x000fea0003800000 */
[----:B------:R-:W4:Y:S02]  /*7cb0*/  LDG.E.U8 R202, desc[UR54][R196.64+0x80] ;  /* 0x00008036c4ca7981 */ /* 0x000f24000c1e1100 */
[----:B----4-:R-:W-:-:S05]  /*7cc0*/  PRMT R5, R202, 0x8880, RZ ;  /* 0x00008880ca057816 */ /* 0x010fca00000000ff */
[----:B------:R-:W-:-:S07]  /*7cd0*/  IMAD R210, R5, R200, RZ ;  /* 0x000000c805d27224 */ /* 0x000fce00078e02ff */
.L_x_304:
[----:B------:R-:W-:Y:S05]  /*7ce0*/  BSYNC B1 ;  /* 0x0000000000017941 */ /* 0x000fea0003800000 */
.L_x_303:
        /* <DEDUP_REMOVED lines=9> */
.L_x_306:
[----:B------:R-:W-:Y:S05]  /*7d80*/  BSYNC B1 ;  /* 0x0000000000017941 */ /* 0x000fea0003800000 */
.L_x_305:
[----:B------:R-:W-:Y:S01]  /*7d90*/  @!P4 IMAD R57, R57, R201, R210 ;  /* 0x000000c93939c224 */ /* 0x000fe200078e02d2 */
[----:B------:R-:W-:Y:S04]  /*7da0*/  BSSY B1, `(.L_x_307) ;  /* 0x0000006000017945 */ /* 0x000fe80003800000 */
[----:B------:R0:W-:Y:S01]  /*7db0*/  @!P4 STG.E.U8 desc[UR54][R10.64+0x81], R57 ;  /* 0x000081390a00c986 */ /* 0x0001e2000c101136 */
[----:B------:R-:W-:Y:S05]  /*7dc0*/  @P5 BRA `(.L_x_308) ;  /* 0x00000000000c5947 */ /* 0x000fea0003800000 */
[----:B------:R-:W4:Y:S02]  /*7dd0*/  LDG.E.U8 R202, desc[UR54][R6.64+0x80] ;  /* 0x0000803606ca7981 */ /* 0x000f24000c1e1100 */
[----:B----4-:R-:W-:-:S05]  /*7de0*/  PRMT R5, R202, 0x8880, RZ ;  /* 0x00008880ca057816 */ /* 0x010fca00000000ff */
[----:B------:R-:W-:-:S07]  /*7df0*/  IMAD R210, R5, R200, RZ ;  /* 0x000000c805d27224 */ /* 0x000fce00078e02ff */
.L_x_308:
[----:B------:R-:W-:Y:S05]  /*7e00*/  BSYNC B1 ;  /* 0x0000000000017941 */ /* 0x000fea0003800000 */
.L_x_307:
        /* <DEDUP_REMOVED lines=9> */
.L_x_310:
[----:B------:R-:W-:Y:S05]  /*7ea0*/  BSYNC B1 ;  /* 0x0000000000017941 */ /* 0x000fea0003800000 */
.L_x_309:
[----:B------:R-:W-:Y:S01]  /*7eb0*/  @!P4 IMAD R59, R59, R201, R210 ;  /* 0x000000c93b3bc224 */ /* 0x000fe200078e02d2 */
[----:B------:R-:W-:Y:S04]  /*7ec0*/  BSSY B1, `(.L_x_311) ;  /* 0x0000006000017945 */ /* 0x000fe80003800000 */
[----:B------:R0:W-:Y:S01]  /*7ed0*/  @!P4 STG.E.U8 desc[UR54][R8.64+0x81], R59 ;  /* 0x0000813b0800c986 */ /* 0x0001e2000c101136 */
[----:B------:R-:W-:Y:S05]  /*7ee0*/  @P5 BRA `(.L_x_312) ;  /* 0x00000000000c5947 */ /* 0x000fea0003800000 */
[----:B------:R-:W4:Y:S02]  /*7ef0*/  LDG.E.U8 R202, desc[UR54][R196.64+0x88] ;  /* 0x00008836c4ca7981 */ /* 0x000f24000c1e1100 */
[----:B----4-:R-:W-:-:S05]  /*7f00*/  PRMT R5, R202, 0x8880, RZ ;  /* 0x00008880ca057816 */ /* 0x010fca00000000ff */
[----:B------:R-:W-:-:S07]  /*7f10*/  IMAD R210, R5, R200, RZ ;  /* 0x000000c805d27224 */ /* 0x000fce00078e02ff */
.L_x_312:
[----:B------:R-:W-:Y:S05]  /*7f20*/  BSYNC B1 ;  /* 0x0000000000017941 */ /* 0x000fea0003800000 */
.L_x_311:
        /* <DEDUP_REMOVED lines=9> */
.L_x_314:
[----:B------:R-:W-:Y:S05]  /*7fc0*/  BSYNC B1 ;  /* 0x0000000000017941 */ /* 0x000fea0003800000 */
.L_x_313:
[----:B------:R-:W-:Y:S01]  /*7fd0*/  @!P4 IMAD R61, R61, R201, R210 ;  /* 0x000000c93d3dc224 */ /* 0x000fe200078e02d2 */
[----:B------:R-:W-:Y:S04]  /*7fe0*/  BSSY B1, `(.L_x_315) ;  /* 0x0000006000017945 */ /* 0x000fe80003800000 */
[----:B------:R0:W-:Y:S01]  /*7ff0*/  @!P4 STG.E.U8 desc[UR54][R10.64+0x89], R61 ;  /* 0x0000893d0a00c986 */ /* 0x0001e2000c101136 */
[----:B------:R-:W-:Y:S05]  /*8000*/  @P5 BRA `(.L_x_316) ;  /* 0x00000000000c5947 */ /* 0x000fea0003800000 */
[----:B------:R-:W4:Y:S02]  /*8010*/  LDG.E.U8 R202, desc[UR54][R6.64+0x88] ;  /* 0x0000883606ca7981 */ /* 0x000f24000c1e1100 */
[----:B----4-:R-:W-:-:S05]  /*8020*/  PRMT R5, R202, 0x8880, RZ ;  /* 0x00008880ca057816 */ /* 0x010fca00000000ff */
[----:B------:R-:W-:-:S07]  /*8030*/  IMAD R210, R5, R200, RZ ;  /* 0x000000c805d27224 */ /* 0x000fce00078e02ff */
.L_x_316:
[----:B------:R-:W-:Y:S05]  /*8040*/  BSYNC B1 ;  /* 0x0000000000017941 */ /* 0x000fea0003800000 */
.L_x_315:
        /* <DEDUP_REMOVED lines=9> */
.L_x_318:
[----:B------:R-:W-:Y:S05]  /*80e0*/  BSYNC B1 ;  /* 0x0000000000017941 */ /* 0x000fea0003800000 */
.L_x_317:
[----:B------:R-:W-:Y:S01]  /*80f0*/  @!P4 IMAD R63, R63, R201, R210 ;  /* 0x000000c93f3fc224 */ /* 0x000fe200078e02d2 */
[----:B------:R-:W-:Y:S04]  /*8100*/  BSSY B1, `(.L_x_319) ;  /* 0x0000006000017945 */ /* 0x000fe80003800000 */
[----:B------:R0:W-:Y:S01]  /*8110*/  @!P4 STG.E.U8 desc[UR54][R8.64+0x89], R63 ;  /* 0x0000893f0800c986 */ /* 0x0001e2000c101136 */
[----:B------:R-:W-:Y:S05]  /*8120*/  @P5 BRA `(.L_x_320) ;  /* 0x00000000000c5947 */ /* 0x000fea0003800000 */
[----:B------:R-:W4:Y:S02]  /*8130*/  LDG.E.U8 R202, desc[UR54][R204.64+0x90] ;  /* 0x00009036ccca7981 */ /* 0x000f24000c1e1100 */
[----:B----4-:R-:W-:-:S05]  /*8140*/  PRMT R5, R202, 0x8880, RZ ;  /* 0x00008880ca057816 */ /* 0x010fca00000000ff */
[----:B------:R-:W-:-:S07]  /*8150*/  IMAD R210, R5, R200, RZ ;  /* 0x000000c805d27224 */ /* 0x000fce00078e02ff */
.L_x_320:
[----:B------:R-:W-:Y:S05]  /*8160*/  BSYNC B1 ;  /* 0x0000000000017941 */ /* 0x000fea0003800000 */
.L_x_319:
        /* <DEDUP_REMOVED lines=9> */
.L_x_322:
[----:B------:R-:W-:Y:S05]  /*8200*/  BSYNC B1 ;  /* 0x0000000000017941 */ /* 0x000fea0003800000 */
.L_x_321:
[----:B------:R-:W-:Y:S01]  /*8210*/  @!P4 IMAD R49, R49, R201, R210 ;  /* 0x000000c93131c224 */ /* 0x000fe200078e02d2 */
[----:B------:R-:W-:Y:S04]  /*8220*/  BSSY B1, `(.L_x_323) ;  /* 0x0000006000017945 */ /* 0x000fe80003800000 */
[----:B------:R0:W-:Y:S01]  /*8230*/  @!P4 STG.E.U8 desc[UR54][R14.64+0x91], R49 ;  /* 0x000091310e00c986 */ /* 0x0001e2000c101136 */
[----:B------:R-:W-:Y:S05]  /*8240*/  @P5 BRA `(.L_x_324) ;  /* 0x00000000000c5947 */ /* 0x000fea0003800000 */
[----:B------:R-:W4:Y:S02]  /*8250*/  LDG.E.U8 R202, desc[UR54][R192.64+0x90] ;  /* 0x00009036c0ca7981 */ /* 0x000f24000c1e1100 */
[----:B----4-:R-:W-:-:S05]  /*8260*/  PRMT R5, R202, 0x8880, RZ ;  /* 0x00008880ca057816 */ /* 0x010fca00000000ff */
[----:B------:R-:W-:-:S07]  /*8270*/  IMAD R210, R5, R200, RZ ;  /* 0x000000c805d27224 */ /* 0x000fce00078e02ff */
.L_x_324:
[----:B------:R-:W-:Y:S05]  /*8280*/  BSYNC B1 ;  /* 0x0000000000017941 */ /* 0x000fea0003800000 */
.L_x_323:
        /* <DEDUP_REMOVED lines=9> */
.L_x_326:
[----:B------:R-:W-:Y:S05]  /*8320*/  BSYNC B1 ;  /* 0x0000000000017941 */ /* 0x000fea0003800000 */
.L_x_325:
[----:B------:R-:W-:Y:S01]  /*8330*/  @!P4 IMAD R51, R51, R201, R210 ;  /* 0x000000c93333c224 */ /* 0x000fe200078e02d2 */
[----:B------:R-:W-:Y:S04]  /*8340*/  BSSY B1, `(.L_x_327) ;  /* 0x0000006000017945 */ /* 0x000fe80003800000 */
[----:B------:R0:W-:Y:S01]  /*8350*/  @!P4 STG.E.U8 desc[UR54][R12.64+0x91], R51 ;  /* 0x000091330c00c986 */ /* 0x0001e2000c101136 */
[----:B------:R-:W-:Y:S05]  /*8360*/  @P5 BRA `(.L_x_328) ;  /* 0x00000000000c5947 */ /* 0x000fea0003800000 */
[----:B------:R-:W4:Y:S02]  /*8370*/  LDG.E.U8 R202, desc[UR54][R204.64+0x98] ;  /* 0x00009836ccca7981 */ /* 0x000f24000c1e1100 */
[----:B----4-:R-:W-:-:S05]  /*8380*/  PRMT R5, R202, 0x8880, RZ ;  /* 0x00008880ca057816 */ /* 0x010fca00000000ff */
[----:B------:R-:W-:-:S07]  /*8390*/  IMAD R210, R5, R200, RZ ;  /* 0x000000c805d27224 */ /* 0x000fce00078e02ff */
.L_x_328:
[----:B------:R-:W-:Y:S05]  /*83a0*/  BSYNC B1 ;  /* 0x0000000000017941 */ /* 0x000fea0003800000 */
.L_x_327:
        /* <DEDUP_REMOVED lines=9> */
.L_x_330:
[----:B------:R-:W-:Y:S05]  /*8440*/  BSYNC B1 ;  /* 0x0000000000017941 */ /* 0x000fea0003800000 */
.L_x_329:
[----:B------:R-:W-:Y:S01]  /*8450*/  @!P4 IMAD R53, R53, R201, R210 ;  /* 0x000000c93535c224 */ /* 0x000fe200078e02d2 */
[----:B------:R-:W-:Y:S04]  /*8460*/  BSSY B1, `(.L_x_331) ;  /* 0x0000006000017945 */ /* 0x000fe80003800000 */
[----:B------:R0:W-:Y:S01]  /*8470*/  @!P4 STG.E.U8 desc[UR54][R14.64+0x99], R53 ;  /* 0x000099350e00c986 */ /* 0x0001e2000c101136 */
[----:B------:R-:W-:Y:S05]  /*8480*/  @P5 BRA `(.L_x_332) ;  /* 0x00000000000c5947 */ /* 0x000fea0003800000 */
[----:B------:R-:W4:Y:S02]  /*8490*/  LDG.E.U8 R202, desc[UR54][R192.64+0x98] ;  /* 0x00009836c0ca7981 */ /* 0x000f24000c1e1100 */
[----:B----4-:R-:W-:-:S05]  /*84a0*/  PRMT R5, R202, 0x8880, RZ ;  /* 0x00008880ca057816 */ /* 0x010fca00000000ff */
[----:B------:R-:W-:-:S07]  /*84b0*/  IMAD R210, R5, R200, RZ ;  /* 0x000000c805d27224 */ /* 0x000fce00078e02ff */
.L_x_332:
[----:B------:R-:W-:Y:S05]  /*84c0*/  BSYNC B1 ;  /* 0x0000000000017941 */ /* 0x000fea0003800000 */
.L_x_331:
        /* <DEDUP_REMOVED lines=9> */
.L_x_334:
[----:B------:R-:W-:Y:S05]  /*8560*/  BSYNC B1 ;  /* 0x0000000000017941 */ /* 0x000fea0003800000 */
.L_x_333:
[----:B------:R-:W-:Y:S01]  /*8570*/  @!P4 IMAD R55, R55, R201, R210 ;  /* 0x000000c93737c224 */ /* 0x000fe200078e02d2 */
[----:B------:R-:W-:Y:S04]  /*8580*/  BSSY B1, `(.L_x_335) ;  /* 0x0000006000017945 */ /* 0x000fe80003800000 */
[----:B------:R0:W-:Y:S01]  /*8590*/  @!P4 STG.E.U8 desc[UR54][R12.64+0x99], R55 ;  /* 0x000099370c00c986 */ /* 0x0001e2000c101136 */
[----:B------:R-:W-:Y:S05]  /*85a0*/  @P5 BRA `(.L_x_336) ;  /* 0x00000000000c5947 */ /* 0x000fea0003800000 */
[----:B------:R-:W4:Y:S02]  /*85b0*/  LDG.E.U8 R202, desc[UR54][R196.64+0x90] ;  /* 0x00009036c4ca7981 */ /* 0x000f24000c1e1100 */
[----:B----4-:R-:W-:-:S05]  /*85c0*/  PRMT R5, R202, 0x8880, RZ ;  /* 0x00008880ca057816 */ /* 0x010fca00000000ff */
[----:B------:R-:W-:-:S07]  /*85d0*/  IMAD R210, R5, R200, RZ ;  /* 0x000000c805d27224 */ /* 0x000fce00078e02ff */
.L_x_336:
[----:B------:R-:W-:Y:S05]  /*85e0*/  BSYNC B1 ;  /* 0x0000000000017941 */ /* 0x000fea0003800000 */
.L_x_335:
        /* <DEDUP_REMOVED lines=9> */
.L_x_338:
[----:B------:R-:W-:Y:S05]  /*8680*/  BSYNC B1 ;  /* 0x0000000000017941 */ /* 0x000fea0003800000 */
.L_x_337:
[----:B------:R-:W-:Y:S01]  /*8690*/  @!P4 IMAD R41, R41, R201, R210 ;  /* 0x000000c92929c224 */ /* 0x000fe200078e02d2 */
[----:B------:R-:W-:Y:S04]  /*86a0*/  BSSY B1, `(.L_x_339) ;  /* 0x0000006000017945 */ /* 0x000fe80003800000 */
[----:B------:R0:W-:Y:S01]  /*86b0*/  @!P4 STG.E.U8 desc[UR54][R10.64+0x91], R41 ;  /* 0x000091290a00c986 */ /* 0x0001e2000c101136 */
[----:B------:R-:W-:Y:S05]  /*86c0*/  @P5 BRA `(.L_x_340) ;  /* 0x00000000000c5947 */ /* 0x000fea0003800000 */
[----:B------:R-:W4:Y:S02]  /*86d0*/  LDG.E.U8 R202, desc[UR54][R6.64+0x90] ;  /* 0x0000903606ca7981 */ /* 0x000f24000c1e1100 */
[----:B----4-:R-:W-:-:S05]  /*86e0*/  PRMT R5, R202, 0x8880, RZ ;  /* 0x00008880ca057816 */ /* 0x010fca00000000ff */
[----:B------:R-:W-:-:S07]  /*86f0*/  IMAD R210, R5, R200, RZ ;  /* 0x000000c805d27224 */ /* 0x000fce00078e02ff */
.L_x_340:
[----:B------:R-:W-:Y:S05]  /*8700*/  BSYNC B1 ;  /* 0x0000000000017941 */ /* 0x000fea0003800000 */
.L_x_339:
        /* <DEDUP_REMOVED lines=9> */
.L_x_342:
[----:B------:R-:W-:Y:S05]  /*87a0*/  BSYNC B1 ;  /* 0x0000000000017941 */ /* 0x000fea0003800000 */
.L_x_341:
[----:B------:R-:W-:Y:S01]  /*87b0*/  @!P4 IMAD R43, R43, R201, R210 ;  /* 0x000000c92b2bc224 */ /* 0x000fe200078e02d2 */
[----:B------:R-:W-:Y:S04]  /*87c0*/  BSSY B1, `(.L_x_343) ;  /* 0x0000006000017945 */ /* 0x000fe80003800000 */
[----:B------:R0:W-:Y:S01]  /*87d0*/  @!P4 STG.E.U8 desc[UR54][R8.64+0x91], R43 ;  /* 0x0000912b0800c986 */ /* 0x0001e2000c101136 */
[----:B------:R-:W-:Y:S05]  /*87e0*/  @P5 BRA `(.L_x_344) ;  /* 0x00000000000c5947 */ /* 0x000fea0003800000 */
[----:B------:R-:W4:Y:S02]  /*87f0*/  LDG.E.U8 R202, desc[UR54][R196.64+0x98] ;  /* 0x00009836c4ca7981 */ /* 0x000f24000c1e1100 */
[----:B----4-:R-:W-:-:S05]  /*8800*/  PRMT R5, R202, 0x8880, RZ ;  /* 0x00008880ca057816 */ /* 0x010fca00000000ff */
[----:B------:R-:W-:-:S07]  /*8810*/  IMAD R210, R5, R200, RZ ;  /* 0x000000c805d27224 */ /* 0x000fce00078e02ff */
.L_x_344:
[----:B------:R-:W-:Y:S05]  /*8820*/  BSYNC B1 ;  /* 0x0000000000017941 */ /* 0x000fea0003800000 */
.L_x_343:
        /* <DEDUP_REMOVED lines=9> */
.L_x_346:
[----:B------:R-:W-:Y:S05]  /*88c0*/  BSYNC B1 ;  /* 0x0000000000017941 */ /* 0x000fea0003800000 */
.L_x_345:
[----:B------:R-:W-:Y:S01]  /*88d0*/  @!P4 IMAD R45, R45, R201, R210 ;  /* 0x000000c92d2dc224 */ /* 0x000fe200078e02d2 */
[----:B------:R-:W-:Y:S04]  /*88e0*/  BSSY B1, `(.L_x_347) ;  /* 0x0000006000017945 */ /* 0x000fe80003800000 */
[----:B------:R0:W-:Y:S01]  /*88f0*/  @!P4 STG.E.U8 desc[UR54][R10.64+0x99], R45 ;  /* 0x0000992d0a00c986 */ /* 0x0001e2000c101136 */
[----:B------:R-:W-:Y:S05]  /*8900*/  @P5 BRA `(.L_x_348) ;  /* 0x00000000000c5947 */ /* 0x000fea0003800000 */
[----:B------:R-:W4:Y:S02]  /*8910*/  LDG.E.U8 R202, desc[UR54][R6.64+0x98] ;  /* 0x0000983606ca7981 */ /* 0x000f24000c1e1100 */
[----:B----4-:R-:W-:-:S05]  /*8920*/  PRMT R5, R202, 0x8880, RZ ;  /* 0x00008880ca057816 */ /* 0x010fca00000000ff */
[----:B------:R-:W-:-:S07]  /*8930*/  IMAD R210, R5, R200, RZ ;  /* 0x000000c805d27224 */ /* 0x000fce00078e02ff */
.L_x_348:
[----:B------:R-:W-:Y:S05]  /*8940*/  BSYNC B1 ;  /* 0x0000000000017941 */ /* 0x000fea0003800000 */
.L_x_347:
        /* <DEDUP_REMOVED lines=9> */
.L_x_350:
[----:B------:R-:W-:Y:S05]  /*89e0*/  BSYNC B1 ;  /* 0x0000000000017941 */ /* 0x000fea0003800000 */
.L_x_349:
[----:B------:R-:W-:Y:S01]  /*89f0*/  @!P4 IMAD R47, R47, R201, R210 ;  /* 0x000000c92f2fc224 */ /* 0x000fe200078e02d2 */
[----:B------:R-:W-:Y:S04]  /*8a00*/  BSSY B1, `(.L_x_351) ;  /* 0x0000006000017945 */ /* 0x000fe80003800000 */
[----:B------:R0:W-:Y:S01]  /*8a10*/  @!P4 STG.E.U8 desc[UR54][R8.64+0x99], R47 ;  /* 0x0000992f0800c986 */ /* 0x0001e2000c101136 */
[----:B------:R-:W-:Y:S05]  /*8a20*/  @P5 BRA `(.L_x_352) ;  /* 0x00000000000c5947 */ /* 0x000fea0003800000 */
[----:B------:R-:W4:Y:S02]  /*8a30*/  LDG.E.U8 R202, desc[UR54][R204.64+0xa0] ;  /* 0x0000a036ccca7981 */ /* 0x000f24000c1e1100 */
[----:B----4-:R-:W-:-:S05]  /*8a40*/  PRMT R5, R202, 0x8880, RZ ;  /* 0x00008880ca057816 */ /* 0x010fca00000000ff */
[----:B------:R-:W-:-:S07]  /*8a50*/  IMAD R210, R5, R200, RZ ;  /* 0x000000c805d27224 */ /* 0x000fce00078e02ff */
.L_x_352:
[----:B------:R-:W-:Y:S05]  /*8a60*/  BSYNC B1 ;  /* 0x0000000000017941 */ /* 0x000fea0003800000 */
.L_x_351:
        /* <DEDUP_REMOVED lines=9> */
.L_x_354:
[----:B------:R-:W-:Y:S05]  /*8b00*/  BSYNC B1 ;  /* 0x0000000000017941 */ /* 0x000fea0003800000 */
.L_x_353:
[----:B------:R-:W-:Y:S01]  /*8b10*/  @!P4 IMAD R33, R33, R201, R210 ;  /* 0x000000c92121c224 */ /* 0x000fe200078e02d2 */
[----:B------:R-:W-:Y:S04]  /*8b20*/  BSSY B1, `(.L_x_355) ;  /* 0x0000006000017945 */ /* 0x000fe80003800000 */
[----:B------:R0:W-:Y:S01]  /*8b30*/  @!P4 STG.E.U8 desc[UR54][R14.64+0xa1], R33 ;  /* 0x0000a1210e00c986 */ /* 0x0001e2000c101136 */
[----:B------:R-:W-:Y:S05]  /*8b40*/  @P5 BRA `(.L_x_356) ;  /* 0x00000000000c5947 */ /* 0x000fea0003800000 */
[----:B------:R-:W4:Y:S02]  /*8b50*/  LDG.E.U8 R202, desc[UR54][R192.64+0xa0] ;  /* 0x0000a036c0ca7981 */ /* 0x000f24000c1e1100 */
[----:B----4-:R-:W-:-:S05]  /*8b60*/  PRMT R5, R202, 0x8880, RZ ;  /* 0x00008880ca057816 */ /* 0x010fca00000000ff */
[----:B------:R-:W-:-:S07]  /*8b70*/  IMAD R210, R5, R200, RZ ;  /* 0x000000c805d27224 */ /* 0x000fce00078e02ff */
.L_x_356:
[----:B------:R-:W-:Y:S05]  /*8b80*/  BSYNC B1 ;  /* 0x0000000000017941 */ /* 0x000fea0003800000 */
.L_x_355:
[----:B------:R-:W-:Y:S01]  /*8b90*/  ISETP.LT.OR P4, PT, R22, 0xa2, !P0 ;  /* 0x000000a21600780c */ /* 0x000fe20004781670 */
[----:B----4-:R-:W-:Y:S01]  /*8ba0*/  @!P5 IMAD R5, R34, R201, R210 ;  /* 0x000000c92205d224 */ /* 0x010fe200078e02d2 */
[----:B------:R-:W-:Y:S04]  /*8bb0*/  BSSY B1, `(.L_x_357) ;  /* 0x0000008000017945 */ /* 0x000fe80003800000 */
[----:B------:R4:W-:Y:S01]  /*8bc0*/  @!P5 STG.E.U8 desc[UR54][R12.64+0xa0], R5 ;  /* 0x0000a0050c00d986 */ /* 0x0009e2000c101136 */
[C---:B------:R-:W-:Y:S02]  /*8bd0*/  ISETP.LT.OR P5, PT, R22.reuse, 0xa9, !P3 ;  /* 0x000000a91600780c */ /* 0x040fe40005fa1670 */
[----:B------:R-:W-:-:S04]  /*8be0*/  ISETP.LT.OR P3, PT, R22, 0xaa, !P3 ;  /* 0x000000aa1600780c */ /* 0x000fc80005f61670 */
[----:B------:R-:W-:Y:S09]  /*8bf0*/  @P4 BRA `(.L_x_358) ;  /* 0x00000000000c4947 */ /* 0x000ff20003800000 */
[----:B------:R-:W4:Y:S02]  /*8c00*/  LDG.E.U8 R202, desc[UR54][R192.64+0xa1] ;  /* 0x0000a136c0ca7981 */ /* 0x000f24000c1e1100 */
[----:B----4-:R-:W-:-:S05]  /*8c10*/  PRMT R5, R202, 0x8880, RZ ;  /* 0x00008880ca057816 */ /* 0x010fca00000000ff */
[----:B------:R-:W-:-:S07]  /*8c20*/  IMAD R210, R5, R200, RZ ;  /* 0x000000c805d27224 */ /* 0x000fce00078e02ff */
.L_x_358:
[----:B------:R-:W-:Y:S05]  /*8c30*/  BSYNC B1 ;  /* 0x0000000000017941 */ /* 0x000fea0003800000 */
.L_x_357:
[----:B------:R-:W-:Y:S01]  /*8c40*/  @!P4 IMAD R35, R35, R201, R210 ;  /* 0x000000c92323c224 */ /* 0x000fe200078e02d2 */
[----:B------:R-:W-:Y:S04]  /*8c50*/  BSSY B1, `(.L_x_359) ;  /* 0x0000006000017945 */ /* 0x000fe80003800000 */
[----:B------:R0:W-:Y:S01]  /*8c60*/  @!P4 STG.E.U8 desc[UR54][R12.64+0xa1], R35 ;  /* 0x0000a1230c00c986 */ /* 0x0001e2000c101136 */
[----:B------:R-:W-:Y:S05]  /*8c70*/  @P5 BRA `(.L_x_360) ;  /* 0x00000000000c5947 */ /* 0x000fea0003800000 */
[----:B------:R-:W4:Y:S02]  /*8c80*/  LDG.E.U8 R202, desc[UR54][R204.64+0xa8] ;  /* 0x0000a836ccca7981 */ /* 0x000f24000c1e1100 */
[----:B----4-:R-:W-:-:S05]  /*8c90*/  PRMT R5, R202, 0x8880, RZ ;  /* 0x00008880ca057816 */ /* 0x010fca00000000ff */
[----:B------:R-:W-:-:S07]  /*8ca0*/  IMAD R210, R5, R200, RZ ;  /* 0x000000c805d27224 */ /* 0x000fce00078e02ff */
.L_x_360:
[----:B------:R-:W-:Y:S05]  /*8cb0*/  BSYNC B1 ;  /* 0x0000000000017941 */ /* 0x000fea0003800000 */
.L_x_359:
[----:B----4-:R-:W-:Y:S01]  /*8cc0*/  @!P5 IMAD R5, R36, R201, R210 ;  /* 0x000000c92405d224 */ /* 0x010fe200078e02d2 */
[----:B------:R-:W-:Y:S04]  /*8cd0*/  BSSY B1, `(.L_x_361) ;  /* 0x0000006000017945 */ /* 0x000fe80003800000 */
[----:B------:R4:W-:Y:S01]  /*8ce0*/  @!P5 STG.E.U8 desc[UR54][R14.64+0xa8], R5 ;  /* 0x0000a8050e00d986 */ /* 0x0009e2000c101136 */
[----:B------:R-:W-:Y:S05]  /*8cf0*/  @P3 BRA `(.L_x_362) ;  /* 0x00000000000c3947 */ /* 0x000fea0003800000 */
[----:B------:R-:W4:Y:S02]  /*8d00*/  LDG.E.U8 R202, desc[UR54][R204.64+0xa9] ;  /* 0x0000a936ccca7981 */ /* 0x000f24000c1e1100 */
[----:B----4-:R-:W-:-:S05]  /*8d10*/  PRMT R5, R202, 0x8880, RZ ;  /* 0x00008880ca057816 */ /* 0x010fca00000000ff */
[----:B------:R-:W-:-:S07]  /*8d20*/  IMAD R210, R5, R200, RZ ;  /* 0x000000c805d27224 */ /* 0x000fce00078e02ff */
.L_x_362:
[----:B------:R-:W-:Y:S05]  /*8d30*/  BSYNC B1 ;  /* 0x0000000000017941 */ /* 0x000fea0003800000 */
.L_x_361:
[C---:B------:R-:W-:Y:S01]  /*8d40*/  ISETP.LT.OR P4, PT, R22.reuse, 0xa9, !P0 ;  /* 0x000000a91600780c */ /* 0x040fe20004781670 */
[----:B------:R-:W-:Y:S01]  /*8d50*/  @!P3 IMAD R37, R37, R201, R210 ;  /* 0x000000c92525b224 */ /* 0x000fe200078e02d2 */
[----:B------:R-:W-:Y:S01]  /*8d60*/  BSSY B1, `(.L_x_363) ;  /* 0x0000009000017945 */ /* 0x000fe20003800000 */
[C---:B------:R-:W-:Y:S02]  /*8d70*/  ISETP.LT.OR P0, PT, R22.reuse, 0xaa, !P0 ;  /* 0x000000aa1600780c */ /* 0x040fe40004701670 */
[C---:B------:R-:W-:Y:S01]  /*8d80*/  ISETP.LT.OR P5, PT, R22.reuse, 0xa1, !P1 ;  /* 0x000000a11600780c */ /* 0x040fe20004fa1670 */
[----:B------:R0:W-:Y:S01]  /*8d90*/  @!P3 STG.E.U8 desc[UR54][R14.64+0xa9], R37 ;  /* 0x0000a9250e00b986 */ /* 0x0001e2000c101136 */
[----:B------:R-:W-:-:S06]  /*8da0*/  ISETP.LT.OR P3, PT, R22, 0xa2, !P1 ;  /* 0x000000a21600780c */ /* 0x000fcc0004f61670 */
[----:B------:R-:W-:Y:S07]  /*8db0*/  @P4 BRA `(.L_x_364) ;  /* 0x00000000000c4947 */ /* 0x000fee0003800000 */
[----:B------:R-:W4:Y:S02]  /*8dc0*/  LDG.E.U8 R202, desc[UR54][R192.64+0xa8] ;  /* 0x0000a836c0ca7981 */ /* 0x000f24000c1e1100 */
[----:B----4-:R-:W-:-:S05]  /*8dd0*/  PRMT R5, R202, 0x8880, RZ ;  /* 0x00008880ca057816 */ /* 0x010fca00000000ff */
[----:B------:R-:W-:-:S07]  /*8de0*/  IMAD R210, R5, R200, RZ ;  /* 0x000000c805d27224 */ /* 0x000fce00078e02ff */
.L_x_364:
[----:B------:R-:W-:Y:S05]  /*8df0*/  BSYNC B1 ;  /* 0x0000000000017941 */ /* 0x000fea0003800000 */
.L_x_363:
[----:B----4-:R-:W-:Y:S01]  /*8e00*/  @!P4 IMAD R5, R38, R201, R210 ;  /* 0x000000c92605c224 */ /* 0x010fe200078e02d2 */
[----:B------:R-:W-:Y:S04]  /*8e10*/  BSSY B1, `(.L_x_365) ;  /* 0x0000006000017945 */ /* 0x000fe80003800000 */
[----:B------:R4:W-:Y:S01]  /*8e20*/  @!P4 STG.E.U8 desc[UR54][R12.64+0xa8], R5 ;  /* 0x0000a8050c00c986 */ /* 0x0009e2000c101136 */
[----:B------:R-:W-:Y:S05]  /*8e30*/  @P0 BRA `(.L_x_366) ;  /* 0x00000000000c0947 */ /* 0x000fea0003800000 */
[----:B------:R-:W4:Y:S02]  /*8e40*/  LDG.E.U8 R202, desc[UR54][R192.64+0xa9] ;  /* 0x0000a936c0ca7981 */ /* 0x000f24000c1e1100 */
[----:B----4-:R-:W-:-:S05]  /*8e50*/  PRMT R5, R202, 0x8880, RZ ;  /* 0x00008880ca057816 */ /* 0x010fca00000000ff */
[----:B------:R-:W-:-:S07]  /*8e60*/  IMAD R210, R5, R200, RZ ;  /* 0x000000c805d27224 */ /* 0x000fce00078e02ff */
.L_x_366:
[----:B------:R-:W-:Y:S05]  /*8e70*/  BSYNC B1 ;  /* 0x0000000000017941 */ /* 0x000fea0003800000 */
.L_x_365:
[----:B------:R-:W-:Y:S01]  /*8e80*/  @!P0 IMAD R39, R39, R201, R210 ;  /* 0x000000c927278224 */ /* 0x000fe200078e02d2 */
[----:B------:R-:W-:Y:S04]  /*8e90*/  BSSY B1, `(.L_x_367) ;  /* 0x0000006000017945 */ /* 0x000fe80003800000 */
[----:B------:R0:W-:Y:S01]  /*8ea0*/  @!P0 STG.E.U8 desc[UR54][R12.64+0xa9], R39 ;  /* 0x0000a9270c008986 */ /* 0x0001e2000c101136 */
[----:B------:R-:W-:Y:S05]  /*8eb0*/  @P5 BRA `(.L_x_368) ;  /* 0x00000000000c5947 */ /* 0x000fea0003800000 */
[----:B------:R-:W4:Y:S02]  /*8ec0*/  LDG.E.U8 R202, desc[UR54][R196.64+0xa0] ;  /* 0x0000a036c4ca7981 */ /* 0x000f24000c1e1100 */
[----:B----4-:R-:W-:-:S05]  /*8ed0*/  PRMT R5, R202, 0x8880, RZ ;  /* 0x00008880ca057816 */ /* 0x010fca00000000ff */
[----:B------:R-:W-:-:S07]  /*8ee0*/  IMAD R210, R5, R200, RZ ;  /* 0x000000c805d27224 */ /* 0x000fce00078e02ff */
.L_x_368:
[----:B------:R-:W-:Y:S05]  /*8ef0*/  BSYNC B1 ;  /* 0x0000000000017941 */ /* 0x000fea0003800000 */
.L_x_367:
[----:B----4-:R-:W-:Y:S01]  /*8f00*/  @!P5 IMAD R5, R24, R201, R210 ;  /* 0x000000c91805d224 */ /* 0x010fe200078e02d2 */
[----:B------:R-:W-:Y:S04]  /*8f10*/  BSSY B1, `(.L_x_369) ;  /* 0x0000006000017945 */ /* 0x000fe80003800000 */
[----:B------:R4:W-:Y:S01]  /*8f20*/  @!P5 STG.E.U8 desc[UR54][R10.64+0xa0], R5 ;  /* 0x0000a0050a00d986 */ /* 0x0009e2000c101136 */
[----:B------:R-:W-:Y:S05]  /*8f30*/  @P3 BRA `(.L_x_370) ;  /* 0x00000000000c3947 */ /* 0x000fea0003800000 */
[----:B------:R-:W4:Y:S02]  /*8f40*/  LDG.E.U8 R202, desc[UR54][R196.64+0xa1] ;  /* 0x0000a136c4ca7981 */ /* 0x000f24000c1e1100 */
[----:B----4-:R-:W-:-:S05]  /*8f50*/  PRMT R5, R202, 0x8880, RZ ;  /* 0x00008880ca057816 */ /* 0x010fca00000000ff */
[----:B------:R-:W-:-:S07]  /*8f60*/  IMAD R210, R5, R200, RZ ;  /* 0x000000c805d27224 */ /* 0x000fce00078e02ff */
.L_x_370:
[----:B------:R-:W-:Y:S05]  /*8f70*/  BSYNC B1 ;  /* 0x0000000000017941 */ /* 0x000fea0003800000 */
.L_x_369:
[C---:B------:R-:W-:Y:S01]  /*8f80*/  ISETP.LT.OR P4, PT, R22.reuse, 0xa1, !P2 ;  /* 0x000000a11600780c */ /* 0x040fe20005781670 */
[----:B------:R-:W-:Y:S01]  /*8f90*/  @!P3 IMAD R25, R25, R201, R210 ;  /* 0x000000c91919b224 */ /* 0x000fe200078e02d2 */
[----:B------:R-:W-:Y:S01]  /*8fa0*/  BSSY B1, `(.L_x_371) ;  /* 0x000000a000017945 */ /* 0x000fe20003800000 */
[C---:B------:R-:W-:Y:S02]  /*8fb0*/  ISETP.LT.OR P0, PT, R22.reuse, 0xa2, !P2 ;  /* 0x000000a21600780c */ /* 0x040fe40005701670 */
[C---:B------:R-:W-:Y:S01]  /*8fc0*/  ISETP.LT.OR P5, PT, R22.reuse, 0xa9, !P2 ;  /* 0x000000a91600780c */ /* 0x040fe200057a1670 */
[----:B------:R0:W-:Y:S01]  /*8fd0*/  @!P3 STG.E.U8 desc[UR54][R10.64+0xa1], R25 ;  /* 0x0000a1190a00b986 */ /* 0x0001e2000c101136 */
[C---:B------:R-:W-:Y:S02]  /*8fe0*/  ISETP.LT.OR P3, PT, R22.reuse, 0xa9, !P1 ;  /* 0x000000a91600780c */ /* 0x040fe40004f61670 */
[----:B------:R-:W-:-:S04]  /*8ff0*/  ISETP.LT.OR P1, PT, R22, 0xaa, !P1 ;  /* 0x000000aa1600780c */ /* 0x000fc80004f21670 */
[----:B------:R-:W-:Y:S09]  /*9000*/  @P4 BRA `(.L_x_372) ;  /* 0x00000000000c4947 */ /* 0x000ff20003800000 */
[----:B------:R-:W4:Y:S02]  /*9010*/  LDG.E.U8 R202, desc[UR54][R6.64+0xa0] ;  /* 0x0000a03606ca7981 */ /* 0x000f24000c1e1100 */
[----:B----4-:R-:W-:-:S05]  /*9020*/  PRMT R5, R202, 0x8880, RZ ;  /* 0x00008880ca057816 */ /* 0x010fca00000000ff */
[----:B------:R-:W-:-:S07]  /*9030*/  IMAD R210, R5, R200, RZ ;  /* 0x000000c805d27224 */ /* 0x000fce00078e02ff */
.L_x_372:
[----:B------:R-:W-:Y:S05]  /*9040*/  BSYNC B1 ;  /* 0x0000000000017941 */ /* 0x000fea0003800000 */
.L_x_371:
[----:B----4-:R-:W-:Y:S01]  /*9050*/  @!P4 IMAD R5, R26, R201, R210 ;  /* 0x000000c91a05c224 */ /* 0x010fe200078e02d2 */
[----:B------:R-:W-:Y:S04]  /*9060*/  BSSY B1, `(.L_x_373) ;  /* 0x0000006000017945 */ /* 0x000fe80003800000 */
[----:B------:R4:W-:Y:S01]  /*9070*/  @!P4 STG.E.U8 desc[UR54][R8.64+0xa0], R5 ;  /* 0x0000a0050800c986 */ /* 0x0009e2000c101136 */
[----:B------:R-:W-:Y:S05]  /*9080*/  @P0 BRA `(.L_x_374) ;  /* 0x00000000000c0947 */ /* 0x000fea0003800000 */
[----:B------:R-:W4:Y:S02]  /*9090*/  LDG.E.U8 R202, desc[UR54][R6.64+0xa1] ;  /* 0x0000a13606ca7981 */ /* 0x000f24000c1e1100 */
[----:B----4-:R-:W-:-:S05]  /*90a0*/  PRMT R5, R202, 0x8880, RZ ;  /* 0x00008880ca057816 */ /* 0x010fca00000000ff */
[----:B------:R-:W-:-:S07]  /*90b0*/  IMAD R210, R5, R200, RZ ;  /* 0x000000c805d27224 */ /* 0x000fce00078e02ff */
.L_x_374:
[----:B------:R-:W-:Y:S05]  /*90c0*/  BSYNC B1 ;  /* 0x0000000000017941 */ /* 0x000fea0003800000 */
.L_x_373:
[----:B------:R-:W-:Y:S01]  /*90d0*/  @!P0 IMAD R27, R27, R201, R210 ;  /* 0x000000c91b1b8224 */ /* 0x000fe200078e02d2 */
[----:B------:R-:W-:Y:S04]  /*90e0*/  BSSY B1, `(.L_x_375) ;  /* 0x0000006000017945 */ /* 0x000fe80003800000 */
[----:B------:R0:W-:Y:S01]  /*90f0*/  @!P0 STG.E.U8 desc[UR54][R8.64+0xa1], R27 ;  /* 0x0000a11b08008986 */ /* 0x0001e2000c101136 */
[----:B------:R-:W-:Y:S05]  /*9100*/  @P3 BRA `(.L_x_376) ;  /* 0x00000000000c3947 */ /* 0x000fea0003800000 */
[----:B------:R-:W4:Y:S02]  /*9110*/  LDG.E.U8 R202, desc[UR54][R196.64+0xa8] ;  /* 0x0000a836c4ca7981 */ /* 0x000f24000c1e1100 */
[----:B----4-:R-:W-:-:S05]  /*9120*/  PRMT R5, R202, 0x8880, RZ ;  /* 0x00008880ca057816 */ /* 0x010fca00000000ff */
[----:B------:R-:W-:-:S07]  /*9130*/  IMAD R210, R5, R200, RZ ;  /* 0x000000c805d27224 */ /* 0x000fce00078e02ff */
.L_x_376:
[----:B------:R-:W-:Y:S05]  /*9140*/  BSYNC B1 ;  /* 0x0000000000017941 */ /* 0x000fea0003800000 */
.L_x_375:
[----:B----4-:R-:W-:Y:S01]  /*9150*/  @!P3 IMAD R5, R28, R201, R210 ;  /* 0x000000c91c05b224 */ /* 0x010fe200078e02d2 */
[----:B------:R-:W-:Y:S04]  /*9160*/  BSSY B1, `(.L_x_377) ;  /* 0x0000006000017945 */ /* 0x000fe80003800000 */
[----:B------:R4:W-:Y:S01]  /*9170*/  @!P3 STG.E.U8 desc[UR54][R10.64+0xa8], R5 ;  /* 0x0000a8050a00b986 */ /* 0x0009e2000c101136 */
[----:B------:R-:W-:Y:S05]  /*9180*/  @P1 BRA `(.L_x_378) ;  /* 0x00000000000c1947 */ /* 0x000fea0003800000 */
[----:B------:R-:W4:Y:S02]  /*9190*/  LDG.E.U8 R202, desc[UR54][R196.64+0xa9] ;  /* 0x0000a936c4ca7981 */ /* 0x000f24000c1e1100 */
[----:B----4-:R-:W-:-:S05]  /*91a0*/  PRMT R5, R202, 0x8880, RZ ;  /* 0x00008880ca057816 */ /* 0x010fca00000000ff */
[----:B------:R-:W-:-:S07]  /*91b0*/  IMAD R210, R5, R200, RZ ;  /* 0x000000c805d27224 */ /* 0x000fce00078e02ff */
.L_x_378:
[----:B------:R-:W-:Y:S05]  /*91c0*/  BSYNC B1 ;  /* 0x0000000000017941 */ /* 0x000fea0003800000 */
.L_x_377:
[----:B------:R-:W-:Y:S01]  /*91d0*/  @!P1 IMAD R29, R29, R201, R210 ;  /* 0x000000c91d1d9224 */ /* 0x000fe200078e02d2 */
[----:B------:R-:W-:Y:S04]  /*91e0*/  BSSY B1, `(.L_x_379) ;  /* 0x0000006000017945 */ /* 0x000fe80003800000 */
[----:B------:R0:W-:Y:S01]  /*91f0*/  @!P1 STG.E.U8 desc[UR54][R10.64+0xa9], R29 ;  /* 0x0000a91d0a009986 */ /* 0x0001e2000c101136 */
[----:B------:R-:W-:Y:S05]  /*9200*/  @P5 BRA `(.L_x_380) ;  /* 0x00000000000c5947 */ /* 0x000fea0003800000 */
[----:B------:R-:W4:Y:S02]  /*9210*/  LDG.E.U8 R202, desc[UR54][R6.64+0xa8] ;  /* 0x0000a83606ca7981 */ /* 0x000f24000c1e1100 */
[----:B----4-:R-:W-:-:S05]  /*9220*/  PRMT R5, R202, 0x8880, RZ ;  /* 0x00008880ca057816 */ /* 0x010fca00000000ff */
[----:B------:R-:W-:-:S07]  /*9230*/  IMAD R210, R5, R200, RZ ;  /* 0x000000c805d27224 */ /* 0x000fce00078e02ff */
.L_x_380:
[----:B------:R-:W-:Y:S05]  /*9240*/  BSYNC B1 ;  /* 0x0000000000017941 */ /* 0x000fea0003800000 */
.L_x_379:
[----:B----4-:R-:W-:Y:S01]  /*9250*/  @!P5 IMAD R5, R30, R201, R210 ;  /* 0x000000c91e05d224 */ /* 0x010fe200078e02d2 */
[----:B------:R-:W-:Y:S01]  /*9260*/  ISETP.LT.OR P2, PT, R22, 0xaa, !P2 ;  /* 0x000000aa1600780c */ /* 0x000fe20005741670 */
[----:B------:R-:W-:Y:S03]  /*9270*/  BSSY B1, `(.L_x_381) ;  /* 0x0000006000017945 */ /* 0x000fe60003800000 */
[----:B------:R4:W-:Y:S09]  /*9280*/  @!P5 STG.E.U8 desc[UR54][R8.64+0xa8], R5 ;  /* 0x0000a8050800d986 */ /* 0x0009f2000c101136 */
[----:B------:R-:W-:Y:S05]  /*9290*/  @P2 BRA `(.L_x_382) ;  /* 0x00000000000c2947 */ /* 0x000fea0003800000 */
[----:B------:R-:W4:Y:S02]  /*92a0*/  LDG.E.U8 R202, desc[UR54][R6.64+0xa9] ;  /* 0x0000a93606ca7981 */ /* 0x000f24000c1e1100 */
[----:B----4-:R-:W-:-:S05]  /*92b0*/  PRMT R5, R202, 0x8880, RZ ;  /* 0x00008880ca057816 */ /* 0x010fca00000000ff */
[----:B------:R-:W-:-:S07]  /*92c0*/  IMAD R210, R5, R200, RZ ;  /* 0x000000c805d27224 */ /* 0x000fce00078e02ff */
.L_x_382:
[----:B------:R-:W-:Y:S05]  /*92d0*/  BSYNC B1 ;  /* 0x0000000000017941 */ /* 0x000fea0003800000 */
.L_x_381:
[----:B------:R-:W-:Y:S01]  /*92e0*/  IMAD R31, R31, R201, R210 ;  /* 0x000000c91f1f7224 */ /* 0x000fe200078e02d2 */
[----:B------:R-:W-:Y:S06]  /*92f0*/  @P2 BRA `(.L_x_383) ;  /* 0x0000002000582947 */ /* 0x000fec0003800000 */
[----:B------:R0:W-:Y:S01]  /*9300*/  STG.E.U8 desc[UR54][R8.64+0xa9], R31 ;  /* 0x0000a91f08007986 */ /* 0x0001e2000c101136 */
[----:B------:R-:W-:Y:S05]  /*9310*/  BRA `(.L_x_383) ;  /* 0x0000002000507947 */ /* 0x000fea0003800000 */
.L_x_30:
[C---:B------:R-:W-:Y:S02]  /*9320*/  ISETP.GE.AND P2, PT, R0.reuse, 0x1, PT ;  /* 0x000000010000780c */ /* 0x040fe40003f46270 */
[----:B------:R-:W-:Y:S02]  /*9330*/  ISETP.GE.AND P3, PT, R0, 0x9, PT ;  /* 0x000000090000780c */ /* 0x000fe40003f66270 */
[C---:B------:R-:W-:Y:S02]  /*9340*/  ISETP.LT.OR P4, PT, R22.reuse, 0x1, !P2 ;  /* 0x000000011600780c */ /* 0x040fe40005781670 */
[C---:B------:R-:W-:Y:S02]  /*9350*/  ISETP.LT.OR P5, PT, R22.reuse, 0x2, !P2 ;  /* 0x000000021600780c */ /* 0x040fe400057a1670 */
[C---:B------:R-:W-:Y:S02]  /*9360*/  ISETP.LT.OR P0, PT, R22.reuse, 0x1, !P3 ;  /* 0x000000011600780c */ /* 0x040fe40005f01670 */
[----:B------:R-:W-:-:S07]  /*9370*/  ISETP.LT.OR P1, PT, R22, 0x2, !P3 ;  /* 0x000000021600780c */ /* 0x000fce0005f21670 */
[-C--:B------:R-:W-:Y:S02]  /*9380*/  @!P4 IMAD R5, R192, R201.reuse, RZ ;  /* 0x000000c9c005c224 */ /* 0x080fe400078e02ff */
[-C--:B------:R-:W-:Y:S02]  /*9390*/  @!P5 IMAD R193, R193, R201.reuse, RZ ;  /* 0x000000c9c1c1d224 */ /* 0x080fe400078e02ff */
[-C--:B------:R-:W-:Y:S01]  /*93a0*/  @!P0 IMAD R7, R194, R201.reuse, RZ ;  /* 0x000000c9c2078224 */ /* 0x080fe200078e02ff */
[----:B------:R0:W-:Y:S01]  /*93b0*/  @!P4 STG.E.U8 desc[UR54][R14.64], R5 ;  /* 0x000000050e00c986 */ /* 0x0001e2000c101136 */
[C---:B------:R-:W-:Y:S01]  /*93c0*/  ISETP.LT.OR P4, PT, R22.reuse, 0x9, !P2 ;  /* 0x000000091600780c */ /* 0x040fe20005781670 */
[----:B------:R-:W-:Y:S02]  /*93d0*/  @!P1 IMAD R195, R195, R201, RZ ;  /* 0x000000c9c3c39224 */ /* 0x000fe400078e02ff */
[----:B------:R-:W-:Y:S01]  /*93e0*/  @!P5 STG.E.U8 desc[UR54][R14.64+0x1], R193 ;  /* 0x000001c10e00d986 */ /* 0x000fe2000c101136 */
[----:B------:R-:W-:-:S03]  /*93f0*/  ISETP.LT.OR P5, PT, R22, 0xa, !P2 ;  /* 0x0000000a1600780c */ /* 0x000fc600057a1670 */
[----:B------:R1:W-:Y:S01]  /*9400*/  @!P0 STG.E.U8 desc[UR54][R12.64], R7 ;  /* 0x000000070c008986 */ /* 0x0003e2000c101136 */
[----:B------:R-:W-:-:S03]  /*9410*/  ISETP.LT.OR P0, PT, R22, 0x9, !P3 ;  /* 0x000000091600780c */ /* 0x000fc60005f01670 */
[----:B------:R-:W-:Y:S01]  /*9420*/  @!P1 STG.E.U8 desc[UR54][R12.64+0x1], R195 ;  /* 0x000001c30c009986 */ /* 0x000fe2000c101136 */
[----:B------:R-:W-:Y:S01]  /*9430*/  ISETP.GE.AND P1, PT, R0, 0x81, PT ;  /* 0x000000810000780c */ /* 0x000fe20003f26270 */
[----:B------:R-:W-:-:S04]  /*9440*/  @!P4 IMAD R19, R196, R201, RZ ;  /* 0x000000c9c413c224 */ /* 0x000fc800078e02ff */
[-C--:B------:R-:W-:Y:S01]  /*9450*/  @!P5 IMAD R197, R197, R201.reuse, RZ ;  /* 0x000000c9c5c5d224 */ /* 0x080fe200078e02ff */
[----:B------:R2:W-:Y:S01]  /*9460*/  @!P4 STG.E.U8 desc[UR54][R14.64+0x8], R19 ;  /* 0x000008130e00c986 */ /* 0x0005e2000c101136 */
[----:B------:R-:W-:Y:S02]  /*9470*/  ISETP.LT.OR P4, PT, R22, 0xa, !P3 ;  /* 0x0000000a1600780c */ /* 0x000fe40005f81670 */
[----:B0-----:R-:W-:Y:S01]  /*9480*/  @!P0 IMAD R5, R198, R201, RZ ;  /* 0x000000c9c6058224 */ /* 0x001fe200078e02ff */
[----:B------:R-:W-:Y:S01]  /*9490*/  @!P5 STG.E.U8 desc[UR54][R14.64+0x9], R197 ;  /* 0x000009c50e00d986 */ /* 0x000fe2000c101136 */
[----:B------:R-:W-:-:S03]  /*94a0*/  ISETP.LT.OR P5, PT, R22, 0x1, !P1 ;  /* 0x000000011600780c */ /* 0x000fc60004fa1670 */
[----:B------:R0:W-:Y:S01]  /*94b0*/  @!P0 STG.E.U8 desc[UR54][R12.64+0x8], R5 ;  /* 0x000008050c008986 */ /* 0x0001e2000c101136 */
[----:B------:R-:W-:-:S05]  /*94c0*/  ISETP.GE.AND P0, PT, R0, 0x89, PT ;  /* 0x000000890000780c */ /* 0x000fca0003f06270 */
[----:B------:R-:W-:-:S04]  /*94d0*/  @!P4 IMAD R199, R199, R201, RZ ;  /* 0x000000c9c7c7c224 */ /* 0x000fc800078e02ff */
[----:B-1----:R-:W-:Y:S01]  /*94e0*/  @!P5 IMAD R7, R184, R201, RZ ;  /* 0x000000c9b807d224 */ /* 0x002fe200078e02ff */
[----:B------:R-:W-:Y:S01]  /*94f0*/  @!P4 STG.E.U8 desc[UR54][R12.64+0x9], R199 ;  /* 0x000009c70c00c986 */ /* 0x000fe2000c101136 */
[----:B------:R-:W-:-:S03]  /*9500*/  ISETP.LT.OR P4, PT, R22, 0x2, !P1 ;  /* 0x000000021600780c */ /* 0x000fc60004f81670 */
[----:B------:R1:W-:Y:S01]  /*9510*/  @!P5 STG.E.U8 desc[UR54][R10.64], R7 ;  /* 0x000000070a00d986 */ /* 0x0003e2000c101136 */
[----:B------:R-:W-:-:S09]  /*9520*/  ISETP.LT.OR P5, PT, R22, 0x1, !P0 ;  /* 0x000000011600780c */ /* 0x000fd200047a1670 */
[----:B------:R-:W-:-:S04]  /*9530*/  @!P4 IMAD R185, R185, R201, RZ ;  /* 0x000000c9b9b9c224 */ /* 0x000fc800078e02ff */
[----:B--2---:R-:W-:Y:S01]  /*9540*/  @!P5 IMAD R19, R186, R201, RZ ;  /* 0x000000c9ba13d224 */ /* 0x004fe200078e02ff */
[----:B------:R-:W-:Y:S01]  /*9550*/  @!P4 STG.E.U8 desc[UR54][R10.64+0x1], R185 ;  /* 0x000001b90a00c986 */ /* 0x000fe2000c101136 */
[----:B------:R-:W-:-:S03]  /*9560*/  ISETP.LT.OR P4, PT, R22, 0x2, !P0 ;  /* 0x000000021600780c */ /* 0x000fc60004781670 */
[----:B------:R2:W-:Y:S01]  /*9570*/  @!P5 STG.E.U8 desc[UR54][R8.64], R19 ;  /* 0x000000130800d986 */ /* 0x0005e2000c101136 */
[----:B------:R-:W-:-:S09]  /*9580*/  ISETP.LT.OR P5, PT, R22, 0x9, !P1 ;  /* 0x000000091600780c */ /* 0x000fd20004fa1670 */
[----:B------:R-:W-:-:S04]  /*9590*/  @!P4 IMAD R187, R187, R201, RZ ;  /* 0x000000c9bbbbc224 */ /* 0x000fc800078e02ff */
[----:B0-----:R-:W-:Y:S01]  /*95a0*/  @!P5 IMAD R5, R188, R201, RZ ;  /* 0x000000c9bc05d224 */ /* 0x001fe200078e02ff */
[----:B------:R-:W-:Y:S01]  /*95b0*/  @!P4 STG.E.U8 desc[UR54][R8.64+0x1], R187 ;  /* 0x000001bb0800c986 */ /* 0x000fe2000c101136 */
[----:B------:R-:W-:-:S03]  /*95c0*/  ISETP.LT.OR P4, PT, R22, 0xa, !P1 ;  /* 0x0000000a1600780c */ /* 0x000fc60004f81670 */
[----:B------:R0:W-:Y:S01]  /*95d0*/  @!P5 STG.E.U8 desc[UR54][R10.64+0x8], R5 ;  /* 0x000008050a00d986 */ /* 0x0001e2000c101136 */
[----:B------:R-:W-:-:S09]  /*95e0*/  ISETP.LT.OR P5, PT, R22, 0x9, !P0 ;  /* 0x000000091600780c */ /* 0x000fd200047a1670 */
        /* <DEDUP_REMOVED lines=442> */
[----:B------:R-:W-:Y:S01]  /*b190*/  @!P5 STG.E.U8 desc[UR54][R14.64+0xa0], R19 ;  /* 0x0000a0130e00d986 */ /* 0x000fe2000c101136 */
[----:B------:R-:W-:-:S09]  /*b1a0*/  ISETP.LT.OR P5, PT, R22, 0xa1, !P3 ;  /* 0x000000a11600780c */ /* 0x000fd20005fa1670 */
[----:B------:R-:W-:-:S04]  /*b1b0*/  @!P4 IMAD R33, R33, R201, RZ ;  /* 0x000000c92121c224 */ /* 0x000fc800078e02ff */
[----:B0-----:R-:W-:Y:S01]  /*b1c0*/  @!P5 IMAD R5, R34, R201, RZ ;  /* 0x000000c92205d224 */ /* 0x001fe200078e02ff */
[----:B------:R-:W-:Y:S01]  /*b1d0*/  @!P4 STG.E.U8 desc[UR54][R14.64+0xa1], R33 ;  /* 0x0000a1210e00c986 */ /* 0x000fe2000c101136 */
[----:B------:R-:W-:-:S03]  /*b1e0*/  ISETP.LT.OR P4, PT, R22, 0xa2, !P3 ;  /* 0x000000a21600780c */ /* 0x000fc60005f81670 */
[----:B------:R0:W-:Y:S01]  /*b1f0*/  @!P5 STG.E.U8 desc[UR54][R12.64+0xa0], R5 ;  /* 0x0000a0050c00d986 */ /* 0x0001e2000c101136 */
[C---:B------:R-:W-:Y:S02]  /*b200*/  ISETP.LT.OR P5, PT, R22.reuse, 0xa9, !P2 ;  /* 0x000000a91600780c */ /* 0x040fe400057a1670 */
[----:B------:R-:W-:-:S07]  /*b210*/  ISETP.LT.OR P2, PT, R22, 0xaa, !P2 ;  /* 0x000000aa1600780c */ /* 0x000fce0005741670 */
[----:B------:R-:W-:-:S04]  /*b220*/  @!P4 IMAD R35, R35, R201, RZ ;  /* 0x000000c92323c224 */ /* 0x000fc800078e02ff */
[-C--:B-1----:R-:W-:Y:S01]  /*b230*/  @!P5 IMAD R7, R36, R201.reuse, RZ ;  /* 0x000000c92407d224 */ /* 0x082fe200078e02ff */
[----:B------:R-:W-:Y:S01]  /*b240*/  @!P4 STG.E.U8 desc[UR54][R12.64+0xa1], R35 ;  /* 0x0000a1230c00c986 */ /* 0x000fe2000c101136 */
[----:B------:R-:W-:Y:S01]  /*b250*/  @!P2 IMAD R37, R37, R201, RZ ;  /* 0x000000c92525a224 */ /* 0x000fe200078e02ff */
[C---:B------:R-:W-:Y:S02]  /*b260*/  ISETP.LT.OR P4, PT, R22.reuse, 0xa9, !P3 ;  /* 0x000000a91600780c */ /* 0x040fe40005f81670 */
[C---:B------:R-:W-:Y:S01]  /*b270*/  ISETP.LT.OR P3, PT, R22.reuse, 0xaa, !P3 ;  /* 0x000000aa1600780c */ /* 0x040fe20005f61670 */
[----:B------:R1:W-:Y:S01]  /*b280*/  @!P5 STG.E.U8 desc[UR54][R14.64+0xa8], R7 ;  /* 0x0000a8070e00d986 */ /* 0x0003e2000c101136 */
[----:B------:R-:W-:-:S03]  /*b290*/  ISETP.LT.OR P5, PT, R22, 0xa1, !P1 ;  /* 0x000000a11600780c */ /* 0x000fc60004fa1670 */
[----:B------:R-:W-:Y:S01]  /*b2a0*/  @!P2 STG.E.U8 desc[UR54][R14.64+0xa9], R37 ;  /* 0x0000a9250e00a986 */ /* 0x000fe2000c101136 */
[----:B------:R-:W-:-:S05]  /*b2b0*/  ISETP.LT.OR P2, PT, R22, 0xa2, !P1 ;  /* 0x000000a21600780c */ /* 0x000fca0004f41670 */
[-C--:B0-----:R-:W-:Y:S02]  /*b2c0*/  @!P4 IMAD R5, R38, R201.reuse, RZ ;  /* 0x000000c92605c224 */ /* 0x081fe400078e02ff */
[-C--:B------:R-:W-:Y:S02]  /*b2d0*/  @!P3 IMAD R39, R39, R201.reuse, RZ ;  /* 0x000000c92727b224 */ /* 0x080fe400078e02ff */
[-C--:B------:R-:W-:Y:S01]  /*b2e0*/  @!P5 IMAD R19, R24, R201.reuse, RZ ;  /* 0x000000c91813d224 */ /* 0x080fe200078e02ff */
[----:B------:R0:W-:Y:S01]  /*b2f0*/  @!P4 STG.E.U8 desc[UR54][R12.64+0xa8], R5 ;  /* 0x0000a8050c00c986 */ /* 0x0001e2000c101136 */
[C---:B------:R-:W-:Y:S02]  /*b300*/  ISETP.LT.OR P4, PT, R22.reuse, 0xa2, !P0 ;  /* 0x000000a21600780c */ /* 0x040fe40004781670 */
[----:B------:R-:W-:Y:S01]  /*b310*/  @!P2 IMAD R25, R25, R201, RZ ;  /* 0x000000c91919a224 */ /* 0x000fe200078e02ff */
[----:B------:R2:W-:Y:S01]  /*b320*/  @!P3 STG.E.U8 desc[UR54][R12.64+0xa9], R39 ;  /* 0x0000a9270c00b986 */ /* 0x0005e2000c101136 */
[----:B------:R-:W-:-:S03]  /*b330*/  ISETP.LT.OR P3, PT, R22, 0xa1, !P0 ;  /* 0x000000a11600780c */ /* 0x000fc60004761670 */
[----:B------:R3:W-:Y:S01]  /*b340*/  @!P2 STG.E.U8 desc[UR54][R10.64+0xa1], R25 ;  /* 0x0000a1190a00a986 */ /* 0x0007e2000c101136 */
[C---:B------:R-:W-:Y:S02]  /*b350*/  ISETP.LT.OR P2, PT, R22.reuse, 0xa9, !P1 ;  /* 0x000000a91600780c */ /* 0x040fe40004f41670 */
[C---:B------:R-:W-:Y:S01]  /*b360*/  ISETP.LT.OR P1, PT, R22.reuse, 0xaa, !P1 ;  /* 0x000000aa1600780c */ /* 0x040fe20004f21670 */
[----:B------:R3:W-:Y:S01]  /*b370*/  @!P5 STG.E.U8 desc[UR54][R10.64+0xa0], R19 ;  /* 0x0000a0130a00d986 */ /* 0x0007e2000c101136 */
[C---:B------:R-:W-:Y:S01]  /*b380*/  ISETP.LT.OR P5, PT, R22.reuse, 0xa9, !P0 ;  /* 0x000000a91600780c */ /* 0x040fe200047a1670 */
[----:B------:R-:W-:Y:S01]  /*b390*/  @!P4 IMAD R27, R27, R201, RZ ;  /* 0x000000c91b1bc224 */ /* 0x000fe200078e02ff */
[----:B------:R-:W-:-:S03]  /*b3a0*/  ISETP.LT.OR P0, PT, R22, 0xaa, !P0 ;  /* 0x000000aa1600780c */ /* 0x000fc60004701670 */
[-C--:B-1----:R-:W-:Y:S01]  /*b3b0*/  @!P3 IMAD R7, R26, R201.reuse, RZ ;  /* 0x000000c91a07b224 */ /* 0x082fe200078e02ff */
[----:B------:R3:W-:Y:S03]  /*b3c0*/  @!P4 STG.E.U8 desc[UR54][R8.64+0xa1], R27 ;  /* 0x0000a11b0800c986 */ /* 0x0007e6000c101136 */
[-C--:B0-----:R-:W-:Y:S01]  /*b3d0*/  @!P2 IMAD R5, R28, R201.reuse, RZ ;  /* 0x000000c91c05a224 */ /* 0x081fe200078e02ff */
[----:B------:R3:W-:Y:S01]  /*b3e0*/  @!P3 STG.E.U8 desc[UR54][R8.64+0xa0], R7 ;  /* 0x0000a0070800b986 */ /* 0x0007e2000c101136 */
[-C--:B------:R-:W-:Y:S02]  /*b3f0*/  @!P1 IMAD R29, R29, R201.reuse, RZ ;  /* 0x000000c91d1d9224 */ /* 0x080fe400078e02ff */
[-C--:B--2---:R-:W-:Y:S01]  /*b400*/  @!P5 IMAD R13, R30, R201.reuse, RZ ;  /* 0x000000c91e0dd224 */ /* 0x084fe200078e02ff */
[----:B------:R3:W-:Y:S01]  /*b410*/  @!P2 STG.E.U8 desc[UR54][R10.64+0xa8], R5 ;  /* 0x0000a8050a00a986 */ /* 0x0007e2000c101136 */
[----:B------:R-:W-:-:S03]  /*b420*/  @!P0 IMAD R31, R31, R201, RZ ;  /* 0x000000c91f1f8224 */ /* 0x000fc600078e02ff */
[----:B------:R3:W-:Y:S04]  /*b430*/  @!P1 STG.E.U8 desc[UR54][R10.64+0xa9], R29 ;  /* 0x0000a91d0a009986 */ /* 0x0007e8000c101136 */
[----:B------:R3:W-:Y:S04]  /*b440*/  @!P5 STG.E.U8 desc[UR54][R8.64+0xa8], R13 ;  /* 0x0000a80d0800d986 */ /* 0x0007e8000c101136 */
[----:B------:R3:W-:Y:S02]  /*b450*/  @!P0 STG.E.U8 desc[UR54][R8.64+0xa9], R31 ;  /* 0x0000a91f08008986 */ /* 0x0007e4000c101136 */
.L_x_383:
[----:B------:R-:W-:Y:S05]  /*b460*/  BSYNC B0 ;  /* 0x0000000000007941 */ /* 0x000fea0003800000 */
.L_x_29:
[----:B------:R-:W-:Y:S01]  /*b470*/  ULDC UR4, c[0x0][0xc] ;  /* 0x0000030000047ab9 */ /* 0x000fe20000000800 */
[----:B------:R-:W-:Y:S01]  /*b480*/  ULDC UR5, c[0x0][0x10] ;  /* 0x0000040000057ab9 */ /* 0x000fe20000000800 */
[----:B---3--:R-:W3:Y:S01]  /*b490*/  LDC R7, c[0x0][0x14] ;  /* 0x00000500ff077b82 */ /* 0x008ee20000000800 */
[----:B------:R-:W-:Y:S01]  /*b4a0*/  UIMAD.WIDE.U32 UR4, UR4, UR5, URZ ;  /* 0x00000005040472a5 */ /* 0x000fe2000f8e003f */
[----:B------:R-:W-:Y:S01]  /*b4b0*/  IMAD.MOV.U32 R4, RZ, RZ, R17 ;  /* 0x000000ffff047224 */ /* 0x000fe200078e0011 */
[----:B------:R-:W-:Y:S01]  /*b4c0*/  PRMT R0, RZ, 0x7610, R0 ;  /* 0x00007610ff007816 */ /* 0x000fe20000000000 */
[----:B----4-:R-:W-:Y:S02]  /*b4d0*/  IMAD.MOV.U32 R5, RZ, RZ, R16 ;  /* 0x000000ffff057224 */ /* 0x010fe400078e0010 */
[----:B------:R-:W-:Y:S02]  /*b4e0*/  IMAD.MOV.U32 R22, RZ, RZ, -0x1 ;  /* 0xffffffffff167424 */ /* 0x000fe400078e00ff */
[----:B------:R-:W-:-:S02]  /*b4f0*/  IMAD.MOV.U32 R18, RZ, RZ, -0x1 ;  /* 0xffffffffff127424 */ /* 0x000fc400078e00ff */
[----:B---3--:R-:W-:-:S04]  /*b500*/  IMAD.WIDE.U32 R4, R7, UR4, R4 ;  /* 0x0000000407047c25 */ /* 0x008fc8000f8e0004 */
[----:B------:R-:W-:Y:S01]  /*b510*/  IMAD R7, R7, UR5, RZ ;  /* 0x0000000507077c24 */ /* 0x000fe2000f8e02ff */
[----:B------:R-:W-:Y:S01]  /*b520*/  ULDC.64 UR4, c[0x0][0x650] ;  /* 0x0001940000047ab9 */ /* 0x000fe20000000a00 */
[----:B------:R-:W-:Y:S01]  /*b530*/  IMAD.MOV.U32 R17, RZ, RZ, R4 ;  /* 0x000000ffff117224 */ /* 0x000fe200078e0004 */
[----:B------:R-:W-:Y:S01]  /*b540*/  ISETP.GE.U32.AND P0, PT, R4, UR4, PT ;  /* 0x0000000404007c0c */ /* 0x000fe2000bf06070 */
[----:B------:R-:W-:-:S05]  /*b550*/  IMAD.IADD R16, R5, 0x1, R7 ;  /* 0x0000000105107824 */ /* 0x000fca00078e0207 */
[----:B------:R-:W-:-:S13]  /*b560*/  ISETP.GE.U32.AND.EX P0, PT, R16, UR5, PT, P0 ;  /* 0x0000000510007c0c */ /* 0x000fda000bf06100 */
[----:B------:R-:W-:Y:S05]  /*b570*/  @P0 BRA `(.L_x_384) ;  /* 0x0000000400700947 */ /* 0x000fea0003800000 */
[----:B------:R-:W3:Y:S01]  /*b580*/  S2R R19, SR_CTAID.X ;  /* 0x0000000000137919 */ /* 0x000ee20000002500 */
[----:B0-----:R-:W0:Y:S01]  /*b590*/  LDC.64 R10, c[0x0][0x628] ;  /* 0x00018a00ff0a7b82 */ /* 0x001e220000000a00 */
[----:B------:R-:W-:Y:S01]  /*b5a0*/  ULDC UR4, c[0x0][0x150] ;  /* 0x0000540000047ab9 */ /* 0x000fe20000000800 */
[----:B------:R-:W-:Y:S01]  /*b5b0*/  IMAD.MOV.U32 R8, RZ, RZ, R17 ;  /* 0x000000ffff087224 */ /* 0x000fe200078e0011 */
[----:B------:R-:W4:Y:S01]  /*b5c0*/  S2R R21, SR_CTAID.Y ;  /* 0x0000000000157919 */ /* 0x000f220000002600 */
[----:B------:R-:W-:-:S04]  /*b5d0*/  IMAD.MOV.U32 R9, RZ, RZ, R16 ;  /* 0x000000ffff097224 */ /* 0x000fc800078e0010 */
[----:B------:R-:W4:Y:S08]  /*b5e0*/  LDC R22, c[0x0][0x144] ;  /* 0x00005100ff167b82 */ /* 0x000f300000000800 */
[----:B-12---:R-:W1:Y:S08]  /*b5f0*/  LDC R12, c[0x0][0x630] ;  /* 0x00018c00ff0c7b82 */ /* 0x006e700000000800 */
[----:B------:R-:W2:Y:S01]  /*b600*/  LDC.64 R14, c[0x0][0x620] ;  /* 0x00018800ff0e7b82 */ /* 0x000ea20000000a00 */
[----:B0-----:R-:W-:-:S04]  /*b610*/  ISETP.NE.U32.AND P0, PT, R10, RZ, PT ;  /* 0x000000ff0a00720c */ /* 0x001fc80003f05070 */
[----:B------:R-:W-:Y:S02]  /*b620*/  ISETP.NE.AND.EX P0, PT, R11, RZ, PT, P0 ;  /* 0x000000ff0b00720c */ /* 0x000fe40003f05300 */
[----:B---3--:R-:W-:-:S05]  /*b630*/  I2FP.F32.U32 R0, R19 ;  /* 0x0000001300007245 */ /* 0x008fca0000201000 */
[----:B------:R-:W-:-:S04]  /*b640*/  FMUL R0, R0, UR4 ;  /* 0x0000000400007c20 */ /* 0x000fc80008400000 */
[----:B------:R0:W3:Y:S02]  /*b650*/  F2I.U32.TRUNC.NTZ R20, R0 ;  /* 0x0000000000147305 */ /* 0x0000e4000020f000 */
[----:B-1--4-:R-:W-:Y:S05]  /*b660*/  @!P0 BRA `(.L_x_385) ;  /* 0x0000000000288947 */ /* 0x012fea0003800000 */
[----:B0-----:R-:W0:Y:S02]  /*b670*/  LDC R0, c[0x0][0x634] ;  /* 0x00018d00ff007b82 */ /* 0x001e240000000800 */
        /* <DEDUP_REMOVED lines=9> */
.L_x_385:
[-CC-:B------:R-:W-:Y:S01]  /*b710*/  SHF.R.U64 R18, R8, R12.reuse, R9.reuse ;  /* 0x0000000c08127219 */ /* 0x180fe20000001209 */
[----:B------:R-:W1:Y:S01]  /*b720*/  LDC.64 R26, c[0x0][0x640] ;  /* 0x00019000ff1a7b82 */ /* 0x000e620000000a00 */
[----:B0-----:R-:W-:Y:S01]  /*b730*/  SHF.R.U32.HI R0, RZ, R12, R9 ;  /* 0x0000000cff007219 */ /* 0x001fe20000011609 */
[----:B------:R-:W-:Y:S01]  /*b740*/  IMAD.MOV.U32 R4, RZ, RZ, R17 ;  /* 0x000000ffff047224 */ /* 0x000fe200078e0011 */
[----:B------:R-:W-:Y:S01]  /*b750*/  IADD3 R3, P0, RZ, -R18, RZ ;  /* 0x80000012ff037210 */ /* 0x000fe20007f1e0ff */
[----:B---3--:R-:W-:Y:S01]  /*b760*/  IMAD.MOV R20, RZ, RZ, -R20 ;  /* 0x000000ffff147224 */ /* 0x008fe200078e0a14 */
[----:B------:R-:W-:Y:S01]  /*b770*/  ULDC UR4, c[0x0][0x154] ;  /* 0x0000550000047ab9 */ /* 0x000fe20000000800 */
[----:B------:R-:W-:Y:S02]  /*b780*/  IMAD.MOV.U32 R7, RZ, RZ, 0x1 ;  /* 0x00000001ff077424 */ /* 0x000fe400078e00ff */
[----:B------:R-:W0:Y:S01]  /*b790*/  LDC R6, c[0x0][0x618] ;  /* 0x00018600ff067b82 */ /* 0x000e220000000800 */
[----:B------:R-:W-:-:S02]  /*b7a0*/  IMAD.X R5, RZ, RZ, ~R0, P0 ;  /* 0x000000ffff057224 */ /* 0x000fc400000e0e00 */
[----:B------:R-:W-:Y:S02]  /*b7b0*/  IMAD R22, R22, R20, R19 ;  /* 0x0000001416167224 */ /* 0x000fe400078e0213 */
[-C--:B--2---:R-:W-:Y:S02]  /*b7c0*/  IMAD R0, R5, R14.reuse, RZ ;  /* 0x0000000e05007224 */ /* 0x084fe400078e02ff */
[----:B------:R-:W-:Y:S01]  /*b7d0*/  IMAD.MOV.U32 R5, RZ, RZ, R16 ;  /* 0x000000ffff057224 */ /* 0x000fe200078e0010 */
[----:B------:R-:W2:Y:S01]  /*b7e0*/  LDC R8, c[0x0][0x608] ;  /* 0x00018200ff087b82 */ /* 0x000ea20000000800 */
[----:B------:R-:W-:-:S04]  /*b7f0*/  IMAD.WIDE.U32 R4, R3, R14, R4 ;  /* 0x0000000e03047225 */ /* 0x000fc800078e0004 */
[----:B------:R-:W-:-:S03]  /*b800*/  IMAD R3, R3, R15, R0 ;  /* 0x0000000f03037224 */ /* 0x000fc600078e0200 */
[----:B------:R-:W3:Y:S01]  /*b810*/  LDC R24, c[0x0][0x658] ;  /* 0x00019600ff187b82 */ /* 0x000ee20000000800 */
[----:B------:R-:W-:Y:S01]  /*b820*/  I2FP.F32.U32 R0, R21 ;  /* 0x0000001500007245 */ /* 0x000fe20000201000 */
[----:B------:R-:W-:Y:S01]  /*b830*/  IMAD.IADD R3, R5, 0x1, R3 ;  /* 0x0000000105037824 */ /* 0x000fe200078e0203 */
[----:B-1----:R-:W-:Y:S01]  /*b840*/  ISETP.NE.U32.AND P0, PT, R26, RZ, PT ;  /* 0x000000ff1a00720c */ /* 0x002fe20003f05070 */
[----:B------:R-:W-:Y:S02]  /*b850*/  IMAD.MOV.U32 R5, RZ, RZ, -0x1 ;  /* 0xffffffffff057424 */ /* 0x000fe400078e00ff */
[----:B------:R-:W-:Y:S02]  /*b860*/  FMUL R0, R0, UR4 ;  /* 0x0000000400007c20 */ /* 0x000fe40008400000 */
[----:B------:R-:W1:Y:S01]  /*b870*/  LDC R20, c[0x0][0x148] ;  /* 0x00005200ff147b82 */ /* 0x000e620000000800 */
[----:B0-----:R-:W-:Y:S01]  /*b880*/  SHF.R.U64 R12, R4, R6, R3 ;  /* 0x00000006040c7219 */ /* 0x001fe20000001203 */
[----:B------:R0:W4:Y:S01]  /*b890*/  F2I.U32.TRUNC.NTZ R14, R0 ;  /* 0x00000000000e7305 */ /* 0x000122000020f000 */
[----:B------:R-:W-:-:S02]  /*b8a0*/  ISETP.NE.AND.EX P0, PT, R27, RZ, PT, P0 ;  /* 0x000000ff1b00720c */ /* 0x000fc40003f05300 */
[----:B------:R-:W-:-:S03]  /*b8b0*/  SHF.R.U32.HI R3, RZ, R6, R3 ;  /* 0x00000006ff037219 */ /* 0x000fc60000011603 */
[----:B------:R-:W0:Y:S01]  /*b8c0*/  LDC R15, c[0x0][0x600] ;  /* 0x00018000ff0f7b82 */ /* 0x000e220000000800 */
[-CC-:B--2---:R-:W-:Y:S02]  /*b8d0*/  SHF.R.U64 R10, R12, R8.reuse, R3.reuse ;  /* 0x000000080c0a7219 */ /* 0x184fe40000001203 */
[----:B------:R-:W-:-:S05]  /*b8e0*/  SHF.R.U32.HI R3, RZ, R8, R3 ;  /* 0x00000008ff037219 */ /* 0x000fca0000011603 */
[----:B------:R-:W2:Y:S01]  /*b8f0*/  LDC R25, c[0x0][0x648] ;  /* 0x00019200ff197b82 */ /* 0x000ea20000000800 */
[-C--:B---3--:R-:W-:Y:S02]  /*b900*/  SHF.L.U32 R4, R5, R24.reuse, RZ ;  /* 0x0000001805047219 */ /* 0x088fe400000006ff */
[-CC-:B------:R-:W-:Y:S02]  /*b910*/  SHF.R.U64 R13, R10, R24.reuse, R3.reuse ;  /* 0x000000180a0d7219 */ /* 0x180fe40000001203 */
[----:B------:R-:W-:Y:S02]  /*b920*/  SHF.R.U32.HI R5, RZ, R24, R3 ;  /* 0x00000018ff057219 */ /* 0x000fe40000011603 */
[----:B------:R-:W-:Y:S01]  /*b930*/  LOP3.LUT R19, RZ, R4, RZ, 0x33, !PT ;  /* 0x00000004ff137212 */ /* 0x000fe200078e33ff */
[----:B------:R-:W3:Y:S01]  /*b940*/  LDC R28, c[0x0][0x638] ;  /* 0x00018e00ff1c7b82 */ /* 0x000ee20000000800 */
[----:B------:R-:W-:Y:S01]  /*b950*/  SHF.L.U32 R24, R7, R24, RZ ;  /* 0x0000001807187219 */ /* 0x000fe200000006ff */
[----:B------:R-:W-:-:S06]  /*b960*/  IMAD.MOV.U32 R4, RZ, RZ, R13 ;  /* 0x000000ffff047224 */ /* 0x000fcc00078e000d */
[----:B------:R-:W0:Y:S01]  /*b970*/  LDC R29, c[0x0][0x610] ;  /* 0x00018400ff1d7b82 */ /* 0x000e220000000800 */
[----:B----4-:R-:W-:Y:S05]  /*b980*/  @!P0 BRA `(.L_x_386) ;  /* 0x0000000000288947 */ /* 0x010fea0003800000 */
        /* <DEDUP_REMOVED lines=10> */
.L_x_386:
[----:B------:R-:W4:Y:S01]  /*ba30*/  LDC R3, c[0x0][0x65c] ;  /* 0x00019700ff037b82 */ /* 0x000f220000000800 */
[----:B0-2---:R-:W-:Y:S01]  /*ba40*/  SHF.R.U64 R0, R4, R25, R5 ;  /* 0x0000001904007219 */ /* 0x005fe20000001205 */
[----:B------:R-:W-:Y:S02]  /*ba50*/  VIADD R5, R15, 0xffffffff ;  /* 0xffffffff0f057836 */ /* 0x000fe40000000000 */
[----:B------:R-:W-:Y:S02]  /*ba60*/  IMAD.MOV R14, RZ, RZ, -R14 ;  /* 0x000000ffff0e7224 */ /* 0x000fe400078e0a0e */
[----:B------:R-:W-:Y:S01]  /*ba70*/  IMAD.MOV R4, RZ, RZ, -R0 ;  /* 0x000000ffff047224 */ /* 0x000fe200078e0a00 */
[----:B------:R-:W-:Y:S01]  /*ba80*/  LOP3.LUT R5, R12, R5, RZ, 0xc0, !PT ;  /* 0x000000050c057212 */ /* 0x000fe200078ec0ff */
[----:B------:R-:W-:Y:S01]  /*ba90*/  IMAD.MOV.U32 R6, RZ, RZ, 0x1 ;  /* 0x00000001ff067424 */ /* 0x000fe200078e00ff */
[----:B----4-:R-:W-:Y:S02]  /*baa0*/  ISETP.NE.AND P0, PT, R3, 0x1, PT ;  /* 0x000000010300780c */ /* 0x010fe40003f05270 */
[----:B------:R-:W-:-:S05]  /*bab0*/  LOP3.LUT R3, R10, R19, RZ, 0xc0, !PT ;  /* 0x000000130a037212 */ /* 0x000fca00078ec0ff */
[----:B------:R-:W-:Y:S02]  /*bac0*/  IMAD R3, R24, R0, R3 ;  /* 0x0000000018037224 */ /* 0x000fe400078e0203 */
[----:B---3--:R-:W-:-:S04]  /*bad0*/  IMAD R0, R4, R28, R13 ;  /* 0x0000001c04007224 */ /* 0x008fc800078e020d */
[----:B-1----:R-:W-:Y:S02]  /*bae0*/  @P0 IMAD R22, R20, R14, R21 ;  /* 0x0000000e14160224 */ /* 0x002fe400078e0215 */
[----:B------:R-:W-:Y:S01]  /*baf0*/  IMAD R4, R0, R15, R5 ;  /* 0x0000000f00047224 */ /* 0x000fe200078e0205 */
[----:B------:R-:W-:Y:S01]  /*bb00*/  PRMT R0, R6, 0x7610, R0 ;  /* 0x0000761006007816 */ /* 0x000fe20000000000 */
[----:B------:R-:W-:-:S05]  /*bb10*/  IMAD R3, R3, R29, R22 ;  /* 0x0000001d03037224 */ /* 0x000fca00078e0216 */
[----:B------:R-:W-:Y:S02]  /*bb20*/  SEL R22, R4, R3, !P0 ;  /* 0x0000000304167207 */ /* 0x000fe40004000000 */
[----:B------:R-:W-:-:S07]  /*bb30*/  SEL R3, R3, R4, !P0 ;  /* 0x0000000403037207 */ /* 0x000fce0004000000 */
.L_x_384:
[----:B------:R-:W-:Y:S01]  /*bb40*/  LOP3.LUT P0, RZ, R0, 0xff, RZ, 0xc0, !PT ;  /* 0x000000ff00ff7812 */ /* 0x000fe2000780c0ff */
[----:B------:R-:W-:-:S12]  /*bb50*/  IMAD.MOV.U32 R19, RZ, RZ, R3 ;  /* 0x000000ffff137224 */ /* 0x000fd800078e0003 */
[----:B------:R-:W-:Y:S05]  /*bb60*/  @P0 BRA `(.L_x_387) ;  /* 0xffffff54007c0947 */ /* 0x000fea000383ffff */
[----:B------:R-:W-:Y:S05]  /*bb70*/  EXIT ;  /* 0x000000000000794d */ /* 0x000fea0003800000 */
.L_x_4:
[----:B0-----:R-:W-:Y:S01]  /*bb80*/  ULDC.64 UR4, c[0x0][0x650] ;  /* 0x0001940000047ab9 */ /* 0x001fe20000000a00 */
        /* <DEDUP_REMOVED lines=25> */
.L_x_389:
[--C-:B------:R-:W-:Y:S01]  /*bd20*/  SHF.R.U64 R12, R10, R14, R11.reuse ;  /* 0x0000000e0a0c7219 */ /* 0x100fe2000000120b */
[----:B------:R-:W0:Y:S01]  /*bd30*/  LDC R20, c[0x0][0x618] ;  /* 0x00018600ff147b82 */ /* 0x000e220000000800 */
[----:B------:R-:W-:Y:S01]  /*bd40*/  I2FP.F32.U32 R8, R4 ;  /* 0x0000000400087245 */ /* 0x000fe20000201000 */
[----:B------:R-:W-:Y:S01]  /*bd50*/  ULDC UR4, c[0x0][0x150] ;  /* 0x0000540000047ab9 */ /* 0x000fe20000000800 */
[----:B------:R-:W-:Y:S01]  /*bd60*/  SHF.R.U32.HI R5, RZ, R14, R11 ;  /* 0x0000000eff057219 */ /* 0x000fe2000001160b */
[----:B------:R-:W-:Y:S01]  /*bd70*/  IMAD.MOV.U32 R6, RZ, RZ, R17 ;  /* 0x000000ffff067224 */ /* 0x000fe200078e0011 */
[----:B------:R-:W-:Y:S01]  /*bd80*/  IADD3 R9, P0, RZ, -R12, RZ ;  /* 0x8000000cff097210 */ /* 0x000fe20007f1e0ff */
[----:B------:R-:W-:Y:S01]  /*bd90*/  FMUL R11, R8, UR4 ;  /* 0x00000004080b7c20 */ /* 0x000fe20008400000 */
[----:B------:R-:W-:Y:S01]  /*bda0*/  IMAD.MOV.U32 R7, RZ, RZ, R16 ;  /* 0x000000ffff077224 */ /* 0x000fe200078e0010 */
[----:B------:R-:W1:Y:S01]  /*bdb0*/  LDC.64 R24, c[0x0][0x640] ;  /* 0x00019000ff187b82 */ /* 0x000e620000000a00 */
[----:B------:R-:W-:Y:S01]  /*bdc0*/  ULDC UR4, c[0x0][0x154] ;  /* 0x0000550000047ab9 */ /* 0x000fe20000000800 */
[----:B------:R-:W-:-:S02]  /*bdd0*/  IMAD.X R5, RZ, RZ, ~R5, P0 ;  /* 0x000000ffff057224 */ /* 0x000fc400000e0e05 */
[----:B------:R-:W2:Y:S01]  /*bde0*/  F2I.U32.TRUNC.NTZ R11, R11 ;  /* 0x0000000b000b7305 */ /* 0x000ea2000020f000 */
[----:B------:R-:W-:-:S03]  /*bdf0*/  IMAD.WIDE.U32 R6, R9, R18, R6 ;  /* 0x0000001209067225 */ /* 0x000fc600078e0006 */
[----:B------:R-:W3:Y:S01]  /*be00*/  LDC R13, c[0x0][0x144] ;  /* 0x00005100ff0d7b82 */ /* 0x000ee20000000800 */
[----:B------:R-:W-:-:S04]  /*be10*/  IMAD R8, R5, R18, RZ ;  /* 0x0000001205087224 */ /* 0x000fc800078e02ff */
[----:B------:R-:W-:Y:S02]  /*be20*/  IMAD R5, R9, R19, R8 ;  /* 0x0000001309057224 */ /* 0x000fe400078e0208 */
[----:B------:R-:W-:Y:S01]  /*be30*/  IMAD.MOV.U32 R8, RZ, RZ, -0x1 ;  /* 0xffffffffff087424 */ /* 0x000fe200078e00ff */
[----:B------:R-:W4:Y:S01]  /*be40*/  LDC R14, c[0x0][0x608] ;  /* 0x00018200ff0e7b82 */ /* 0x000f220000000800 */
[----:B------:R-:W-:Y:S01]  /*be50*/  IMAD.IADD R5, R7, 0x1, R5 ;  /* 0x0000000107057824 */ /* 0x000fe200078e0205 */
[----:B------:R-:W-:-:S04]  /*be60*/  I2FP.F32.U32 R7, R3 ;  /* 0x0000000300077245 */ /* 0x000fc80000201000 */
[-C--:B0-----:R-:W-:Y:S01]  /*be70*/  SHF.R.U64 R10, R6, R20.reuse, R5 ;  /* 0x00000014060a7219 */ /* 0x081fe20000001205 */
[----:B--2---:R-:W-:Y:S01]  /*be80*/  IMAD.MOV R6, RZ, RZ, -R11 ;  /* 0x000000ffff067224 */ /* 0x004fe200078e0a0b */
[----:B------:R-:W0:Y:S01]  /*be90*/  LDC R9, c[0x0][0x658] ;  /* 0x00019600ff097b82 */ /* 0x000e220000000800 */
[----:B-1----:R-:W-:Y:S01]  /*bea0*/  ISETP.NE.U32.AND P0, PT, R24, RZ, PT ;  /* 0x000000ff1800720c */ /* 0x002fe20003f05070 */
[----:B------:R-:W-:Y:S01]  /*beb0*/  FMUL R7, R7, UR4 ;  /* 0x0000000407077c20 */ /* 0x000fe20008400000 */
[----:B------:R-:W-:Y:S02]  /*bec0*/  SHF.R.U32.HI R5, RZ, R20, R5 ;  /* 0x00000014ff057219 */ /* 0x000fe40000011605 */
[----:B------:R-:W-:-:S03]  /*bed0*/  ISETP.NE.AND.EX P0, PT, R25, RZ, PT, P0 ;  /* 0x000000ff1900720c */ /* 0x000fc60003f05300 */
[----:B------:R-:W1:Y:S01]  /*bee0*/  LDC R18, c[0x0][0x148] ;  /* 0x00005200ff127b82 */ /* 0x000e620000000800 */
[----:B---3--:R-:W-:Y:S02]  /*bef0*/  IMAD R21, R13, R6, R4 ;  /* 0x000000060d157224 */ /* 0x008fe400078e0204 */
[----:B------:R-:W-:-:S05]  /*bf00*/  IMAD.MOV.U32 R6, RZ, RZ, 0x1 ;  /* 0x00000001ff067424 */ /* 0x000fca00078e00ff */
[----:B------:R-:W2:Y:S01]  /*bf10*/  LDC R19, c[0x0][0x600] ;  /* 0x00018000ff137b82 */ /* 0x000ea20000000800 */
[-CC-:B----4-:R-:W-:Y:S02]  /*bf20*/  SHF.R.U64 R13, R10, R14.reuse, R5.reuse ;  /* 0x0000000e0a0d7219 */ /* 0x190fe40000001205 */
[----:B------:R-:W-:Y:S02]  /*bf30*/  SHF.R.U32.HI R4, RZ, R14, R5 ;  /* 0x0000000eff047219 */ /* 0x000fe40000011605 */
[----:B------:R3:W4:Y:S03]  /*bf40*/  F2I.U32.TRUNC.NTZ R14, R7 ;  /* 0x00000007000e7305 */ /* 0x000726000020f000 */
[----:B------:R-:W1:Y:S01]  /*bf50*/  LDC R22, c[0x0][0x648] ;  /* 0x00019200ff167b82 */ /* 0x000e620000000800 */
[-C--:B0-----:R-:W-:Y:S02]  /*bf60*/  SHF.R.U64 R15, R13, R9.reuse, R4 ;  /* 0x000000090d0f7219 */ /* 0x081fe40000001204 */
[----:B------:R-:W-:-:S02]  /*bf70*/  SHF.L.U32 R8, R8, R9, RZ ;  /* 0x0000000908087219 */ /* 0x000fc400000006ff */
[-C--:B------:R-:W-:Y:S01]  /*bf80*/  SHF.R.U32.HI R5, RZ, R9.reuse, R4 ;  /* 0x00000009ff057219 */ /* 0x080fe20000011604 */
[----:B------:R-:W-:Y:S01]  /*bf90*/  IMAD.MOV.U32 R4, RZ, RZ, R15 ;  /* 0x000000ffff047224 */ /* 0x000fe200078e000f */
[----:B------:R-:W-:Y:S01]  /*bfa0*/  SHF.L.U32 R20, R6, R9, RZ ;  /* 0x0000000906147219 */ /* 0x000fe200000006ff */
[----:B------:R-:W0:Y:S01]  /*bfb0*/  LDC R26, c[0x0][0x638] ;  /* 0x00018e00ff1a7b82 */ /* 0x000e220000000800 */
[----:B------:R-:W-:-:S07]  /*bfc0*/  LOP3.LUT R28, RZ, R8, RZ, 0x33, !PT ;  /* 0x00000008ff1c7212 */ /* 0x000fce00078e33ff */
        /* <DEDUP_REMOVED lines=12> */
.L_x_390:
[----:B------:R-:W3:Y:S01]  /*c090*/  LDC R6, c[0x0][0x65c] ;  /* 0x00019700ff067b82 */ /* 0x000ee20000000800 */
[----:B-1----:R-:W-:Y:S01]  /*c0a0*/  SHF.R.U64 R5, R4, R22, R5 ;  /* 0x0000001604057219 */ /* 0x002fe20000001205 */
[----:B--2---:R-:W-:Y:S01]  /*c0b0*/  VIADD R7, R19, 0xffffffff ;  /* 0xffffffff13077836 */ /* 0x004fe20000000000 */
[----:B------:R-:W-:Y:S01]  /*c0c0*/  LOP3.LUT R4, R13, R28, RZ, 0xc0, !PT ;  /* 0x0000001c0d047212 */ /* 0x000fe200078ec0ff */
[----:B------:R-:W-:Y:S02]  /*c0d0*/  IMAD.MOV R14, RZ, RZ, -R14 ;  /* 0x000000ffff0e7224 */ /* 0x000fe400078e0a0e */
[----:B------:R-:W-:Y:S01]  /*c0e0*/  IMAD.MOV.U32 R8, RZ, RZ, R12 ;  /* 0x000000ffff087224 */ /* 0x000fe200078e000c */
[----:B------:R-:W-:Y:S01]  /*c0f0*/  LOP3.LUT R10, R10, R7, RZ, 0xc0, !PT ;  /* 0x000000070a0a7212 */ /* 0x000fe200078ec0ff */
[----:B------:R-:W-:Y:S01]  /*c100*/  IMAD R4, R20, R5, R4 ;  /* 0x0000000514047224 */ /* 0x000fe200078e0204 */
[----:B---3--:R-:W-:Y:S01]  /*c110*/  ISETP.NE.AND P0, PT, R6, 0x1, PT ;  /* 0x000000010600780c */ /* 0x008fe20003f05270 */
[----:B------:R-:W-:-:S12]  /*c120*/  IMAD.MOV R6, RZ, RZ, -R5 ;  /* 0x000000ffff067224 */ /* 0x000fd800078e0a05 */
[----:B------:R-:W-:Y:S02]  /*c130*/  @P0 IMAD R21, R18, R14, R3 ;  /* 0x0000000e12150224 */ /* 0x000fe400078e0203 */
[----:B0-----:R-:W-:Y:S02]  /*c140*/  IMAD R3, R6, R26, R15 ;  /* 0x0000001a06037224 */ /* 0x001fe400078e020f */
[----:B------:R-:W-:Y:S02]  /*c150*/  IMAD R7, R4, R27, R21 ;  /* 0x0000001b04077224 */ /* 0x000fe400078e0215 */
[----:B------:R-:W-:Y:S02]  /*c160*/  IMAD R4, R3, R19, R10 ;  /* 0x0000001303047224 */ /* 0x000fe400078e020a */
[----:B------:R-:W-:-:S03]  /*c170*/  IMAD.MOV.U32 R6, RZ, RZ, 0x1 ;  /* 0x00000001ff067424 */ /* 0x000fc600078e00ff */
[----:B------:R-:W-:Y:S02]  /*c180*/  SEL R9, R4, R7, !P0 ;  /* 0x0000000704097207 */ /* 0x000fe40004000000 */
[----:B------:R-:W-:-:S07]  /*c190*/  SEL R7, R7, R4, !P0 ;  /* 0x0000000407077207 */ /* 0x000fce0004000000 */
.L_x_388:
[----:B------:R-:W-:-:S08]  /*c1a0*/  NOP ;  /* 0x0000000000007918 */ /* 0x000fd00000000000 */
[----:B------:R-:W0:-:S00]  /*c1b0*/  USETMAXREG.DEALLOC.CTAPOOL 0x28 ;  /* 0x00000028000079c8 */ /* 0x000e0000080e0500 */
[----:B0-----:R-:W-:-:S13]  /*c1c0*/  ISETP.NE.AND P0, PT, R0, RZ, PT ;  /* 0x000000ff0000720c */ /* 0x001fda0003f05270 */
[----:B------:R-:W-:Y:S05]  /*c1d0*/  @P0 EXIT ;  /* 0x000000000000094d */ /* 0x000fea0003800000 */
[----:B------:R-:W-:Y:S01]  /*c1e0*/  LOP3.LUT P0, RZ, R6, 0xff, RZ, 0xc0, !PT ;  /* 0x000000ff06ff7812 */ /* 0x000fe2000780c0ff */
[----:B------:R-:W-:Y:S02]  /*c1f0*/  IMAD.MOV.U32 R0, RZ, RZ, 0x1 ;  /* 0x00000001ff007424 */ /* 0x000fe400078e00ff */
[----:B------:R-:W-:-:S10]  /*c200*/  IMAD.MOV.U32 R12, RZ, RZ, RZ ;  /* 0x000000ffff0c7224 */ /* 0x000fd400078e00ff */
[----:B------:R-:W-:Y:S05]  /*c210*/  @!P0 BRA `(.L_x_391) ;  /* 0x0000000c00448947 */ /* 0x000fea0003800000 */
[----:B------:R-:W0:Y:S01]  /*c220*/  LDC R0, c[0x0][0x28c] ;  /* 0x0000a300ff007b82 */ /* 0x000e220000000800 */
[----:B------:R-:W-:Y:S01]  /*c230*/  ULDC UR5, c[0x0][0x600] ;  /* 0x0001800000057ab9 */ /* 0x000fe20000000800 */
[----:B------:R-:W-:Y:S01]  /*c240*/  ULDC UR4, c[0x0][0xc] ;  /* 0x0000030000047ab9 */ /* 0x000fe20000000800 */
[----:B------:R-:W-:Y:S01]  /*c250*/  UIADD3 UR16, UR5, -0x1, URZ ;  /* 0xffffffff05107890 */ /* 0x000fe2000fffe03f */
[C---:B------:R-:W-:Y:S01]  /*c260*/  LOP3.LUT P2, RZ, R23.reuse, 0x7f, RZ, 0xc0, !PT ;  /* 0x0000007f17ff7812 */ /* 0x040fe2000784c0ff */
[----:B------:R-:W-:Y:S01]  /*c270*/  ULDC UR6, c[0x0][0x658] ;  /* 0x0001960000067ab9 */ /* 0x000fe20000000800 */
[----:B------:R-:W-:Y:S01]  /*c280*/  ULDC UR5, c[0x0][0x10] ;  /* 0x0000040000057ab9 */ /* 0x000fe20000000800 */
[----:B------:R-:W-:Y:S01]  /*c290*/  UMOV UR7, 0xffffffff ;  /* 0xffffffff00077882 */ /* 0x000fe20000000000 */
[----:B------:R-:W-:Y:S01]  /*c2a0*/  UMOV UR8, 0x1 ;  /* 0x0000000100087882 */ /* 0x000fe20000000000 */
[----:B------:R-:W-:Y:S01]  /*c2b0*/  UIMAD.WIDE.U32 UR4, UR4, UR5, URZ ;  /* 0x00000005040472a5 */ /* 0x000fe2000f8e003f */
[----:B------:R-:W-:Y:S01]  /*c2c0*/  LOP3.LUT P0, RZ, R23, 0x1f, RZ, 0xc0, !PT ;  /* 0x0000001f17ff7812 */ /* 0x000fe2000780c0ff */
[----:B------:R-:W-:Y:S01]  /*c2d0*/  USHF.L.U32 UR7, UR7, UR6, URZ ;  /* 0x0000000607077299 */ /* 0x000fe2000800063f */
[----:B------:R-:W-:Y:S01]  /*c2e0*/  BSSY B0, `(.L_x_391) ;  /* 0x00000c4000007945 */ /* 0x000fe20003800000 */
[----:B------:R-:W-:Y:S01]  /*c2f0*/  USHF.L.U32 UR18, UR8, UR6, URZ ;  /* 0x0000000608127299 */ /* 0x000fe2000800063f */
[----:B------:R-:W-:Y:S01]  /*c300*/  IMAD.MOV.U32 R13, RZ, RZ, 0x1 ;  /* 0x00000001ff0d7424 */ /* 0x000fe200078e00ff */
[----:B------:R-:W-:Y:S01]  /*c310*/  LOP3.LUT R11, R2, 0x2, RZ, 0xfc, !PT ;  /* 0x00000002020b7812 */ /* 0x000fe200078efcff */
[----:B------:R-:W-:Y:S01]  /*c320*/  ULDC UR6, c[0x0][0x14] ;  /* 0x0000050000067ab9 */ /* 0x000fe20000000800 */
[----:B------:R-:W-:Y:S01]  /*c330*/  PLOP3.LUT P0, PT, P0, P2, PT, 0x8a, 0x0 ;  /* 0x000000000000781c */ /* 0x000fe20000705172 */
[----:B------:R-:W-:Y:S01]  /*c340*/  UIMAD.WIDE.U32 UR20, UR4, UR6, URZ ;  /* 0x00000006041472a5 */ /* 0x000fe2000f8e003f */
[----:B------:R-:W-:Y:S01]  /*c350*/  IMAD.MOV.U32 R12, RZ, RZ, RZ ;  /* 0x000000ffff0c7224 */ /* 0x000fe200078e00ff */
[----:B------:R-:W-:-:S02]  /*c360*/  UIMAD UR13, UR5, UR6, URZ ;  /* 0x00000006050d72a4 */ /* 0x000fc4000f8e023f */
[----:B------:R-:W-:Y:S01]  /*c370*/  ULOP3.LUT UR17, URZ, UR7, URZ, 0x33, !UPT ;  /* 0x000000073f117292 */ /* 0x000fe2000f8e333f */
[----:B0-----:R-:W-:Y:S01]  /*c380*/  VIADD R0, R0, 0x1f ;  /* 0x0000001f00007836 */ /* 0x001fe20000000000 */
[----:B------:R-:W-:Y:S01]  /*c390*/  UIADD3 UR13, UR21, UR13, URZ ;  /* 0x0000000d150d7290 */ /* 0x000fe2000fffe03f */
[----:B------:R-:W-:-:S03]  /*c3a0*/  ULDC.64 UR22, c[0x0][0x198] ;  /* 0x0000660000167ab9 */ /* 0x000fc60000000a00 */
[----:B------:R-:W-:-:S04]  /*c3b0*/  SHF.R.S32.HI R3, RZ, 0x1f, R0 ;  /* 0x0000001fff037819 */ /* 0x000fc80000011400 */
[----:B------:R-:W-:Y:S01]  /*c3c0*/  LEA.HI R3, R3, R0, RZ, 0x5 ;  /* 0x0000000003037211 */ /* 0x000fe200078f28ff */
[----:B------:R-:W-:-:S03]  /*c3d0*/  IMAD.MOV.U32 R0, RZ, RZ, 0x1 ;  /* 0x00000001ff007424 */ /* 0x000fc600078e00ff */
[----:B------:R-:W-:-:S05]  /*c3e0*/  SHF.R.S32.HI R3, RZ, 0x5, R3 ;  /* 0x00000005ff037819 */ /* 0x000fca0000011403 */
[----:B------:R-:W-:-:S07]  /*c3f0*/  VIADD R10, R3, 0x1 ;  /* 0x00000001030a7836 */ /* 0x000fce0000000000 */
.L_x_403:
[----:B------:R-:W-:-:S03]  /*c400*/  UMOV UR4, 0xffffffff ;  /* 0xffffffff00047882 */ /* 0x000fc60000000000 */
[----:B------:R-:W-:Y:S05]  /*c410*/  BRA.DIV UR4, `(.L_x_392) ;  /* 0x0000001604cc7947 */ /* 0x000fea000b800000 */
[----:B------:R-:W-:-:S13]  /*c420*/  ELECT P6, URZ, PT ;  /* 0x00000000003f782f */ /* 0x000fda00038c0000 */
.L_x_429:
[----:B------:R-:W0:Y:S01]  /*c430*/  LDC R4, c[0x0][0x28c] ;  /* 0x0000a300ff047b82 */ /* 0x000e220000000800 */
[----:B------:R-:W-:Y:S01]  /*c440*/  BSSY B1, `(.L_x_393) ;  /* 0x0000037000017945 */ /* 0x000fe20003800000 */
[----:B0-----:R-:W-:-:S13]  /*c450*/  ISETP.LT.OR P6, PT, R4, 0x1, !P6 ;  /* 0x000000010400780c */ /* 0x001fda00077c1670 */
[----:B------:R-:W-:Y:S05]  /*c460*/  @P6 BRA `(.L_x_394) ;  /* 0x0000000000d06947 */ /* 0x000fea0003800000 */
[----:B------:R-:W-:Y:S02]  /*c470*/  IMAD R15, R9, 0xb0, RZ ;  /* 0x000000b0090f7824 */ /* 0x000fe400078e02ff */
[----:B------:R-:W-:Y:S02]  /*c480*/  IMAD R18, R7, 0xc0, RZ ;  /* 0x000000c007127824 */ /* 0x000fe400078e02ff */
[----:B------:R-:W-:Y:S02]  /*c490*/  IMAD.MOV.U32 R20, RZ, RZ, RZ ;  /* 0x000000ffff147224 */ /* 0x000fe400078e00ff */
[----:B------:R-:W-:Y:S02]  /*c4a0*/  IMAD.MOV.U32 R4, RZ, RZ, R10 ;  /* 0x000000ffff047224 */ /* 0x000fe400078e000a */
[----:B------:R-:W-:Y:S02]  /*c4b0*/  IMAD.MOV.U32 R5, RZ, RZ, R0 ;  /* 0x000000ffff057224 */ /* 0x000fe400078e0000 */
[----:B------:R-:W-:-:S07]  /*c4c0*/  IMAD.MOV.U32 R6, RZ, RZ, R12 ;  /* 0x000000ffff067224 */ /* 0x000fce00078e000c */
.L_x_398:
[----:B------:R-:W0:Y:S01]  /*c4d0*/  S2R R14, SR_CgaCtaId ;  /* 0x00000000000e7919 */ /* 0x000e220000008800 */
[----:B------:R-:W-:Y:S01]  /*c4e0*/  MOV R7, 0x400 ;  /* 0x0000040000077802 */ /* 0x000fe20000000f00 */
[----:B------:R-:W1:Y:S03]  /*c4f0*/  @!P2 LDC R9, c[0x0][0x500] ;  /* 0x00014000ff09ab82 */ /* 0x000e660000000800 */
[----:B0-----:R-:W-:Y:S02]  /*c500*/  LEA R19, R14, R7, 0x18 ;  /* 0x000000070e137211 */ /* 0x001fe400078ec0ff */
[----:B------:R-:W-:-:S03]  /*c510*/  SHF.L.U32 R7, R5, 0x1f, RZ ;  /* 0x0000001f05077819 */ /* 0x000fc600000006ff */
[----:B------:R-:W-:-:S04]  /*c520*/  IMAD R14, R6, 0x8, R19 ;  /* 0x00000008060e7824 */ /* 0x000fc800078e0213 */
[----:B------:R-:W0:Y:S02]  /*c530*/  SYNCS.PHASECHK.TRANS64.TRYWAIT P1, [R14+URZ+0x98], R7 ;  /* 0x000098070e0075a7 */ /* 0x000e24000802017f */
[----:B01----:R-:W-:Y:S05]  /*c540*/  @!P1 BRA `(.L_x_395) ;  /* 0x0000001400a09947 */ /* 0x003fea0003800000 */
.L_x_430:
[----:B0-----:R-:W-:Y:S01]  /*c550*/  PRMT R7, R11, 0x9910, RZ ;  /* 0x000099100b077816 */ /* 0x001fe200000000ff */
[----:B------:R0:W-:Y:S03]  /*c560*/  @!P2 SYNCS.ARRIVE.TRANS64 RZ, [R14+URZ], R9 ;  /* 0x000000090effa9a7 */ /* 0x0001e6000800003f */
[----:B------:R-:W-:-:S13]  /*c570*/  ISETP.NE.AND P1, PT, R7, 0x2, PT ;  /* 0x000000020700780c */ /* 0x000fda0003f25270 */
[----:B0-----:R-:W-:Y:S05]  /*c580*/  @P1 BRA `(.L_x_396) ;  /* 0x0000000000041947 */ /* 0x001fea0003800000 */
[----:B------:R-:W-:Y:S01]  /*c590*/  BPT.TRAP 0x1 ;  /* 0x000000040000795c */ /* 0x000fe20000300000 */
.L_x_396:
[----:B------:R-:W-:Y:S05]  /*c5a0*/  @P0 BRA `(.L_x_397) ;  /* 0x0000000000040947 */ /* 0x000fea0003800000 */
[----:B------:R-:W-:Y:S01]  /*c5b0*/  BPT.TRAP 0x1 ;  /* 0x000000040000795c */ /* 0x000fe20000300000 */
.L_x_397:
[--C-:B------:R-:W-:Y:S01]  /*c5c0*/  IMAD R7, R6, 0x1800, R19.reuse ;  /* 0x0000180006077824 */ /* 0x100fe200078e0213 */
[----:B------:R-:W-:Y:S01]  /*c5d0*/  R2UR UR9, R14 ;  /* 0x000000000e0972ca */ /* 0x000fe200000e0000 */
[----:B------:R-:W-:Y:S01]  /*c5e0*/  IMAD R19, R6, 0x1600, R19 ;  /* 0x0000160006137824 */ /* 0x000fe200078e0213 */
[----:B------:R-:W-:Y:S01]  /*c5f0*/  UIADD3 UR4, UP0, UR22, 0xf0, URZ ;  /* 0x000000f016047890 */ /* 0x000fe2000ff1e03f */
[----:B------:R-:W-:Y:S01]  /*c600*/  VIADD R4, R4, 0xffffffff ;  /* 0xffffffff04047836 */ /* 0x000fe20000000000 */
[----:B------:R-:W-:Y:S01]  /*c610*/  R2UR UR5, R7 ;  /* 0x00000000070572ca */ /* 0x000fe200000e0000 */
[----:B------:R-:W-:Y:S01]  /*c620*/  UIADD3 UR24, UP1, UR22, 0x1f0, URZ ;  /* 0x000001f016187890 */ /* 0x000fe2000ff3e03f */
[----:B------:R-:W-:Y:S01]  /*c630*/  R2UR UR8, R19 ;  /* 0x00000000130872ca */ /* 0x000fe200000e0000 */
[----:B------:R-:W-:Y:S01]  /*c640*/  VIADD R6, R6, 0x1 ;  /* 0x0000000106067836 */ /* 0x000fe20000000000 */
[----:B------:R-:W-:Y:S01]  /*c650*/  R2UR UR11, R18 ;  /* 0x00000000120b72ca */ /* 0x000fe200000e0000 */
[----:B------:R-:W-:Y:S01]  /*c660*/  UIADD3.X UR25, URZ, UR23, URZ, UP1, !UPT ;  /* 0x000000173f197290 */ /* 0x000fe20008ffe43f */
[----:B------:R-:W-:Y:S01]  /*c670*/  R2UR UR10, R20 ;  /* 0x00000000140a72ca */ /* 0x000fe200000e0000 */
[----:B------:R-:W-:Y:S01]  /*c680*/  UMOV UR6, 0x0 ;  /* 0x0000000000067882 */ /* 0x000fe20000000000 */
[----:B------:R-:W-:Y:S01]  /*c690*/  R2UR UR12, R8 ;  /* 0x00000000080c72ca */ /* 0x000fe200000e0000 */
[----:B------:R-:W-:Y:S01]  /*c6a0*/  UMOV UR7, 0x10000000 ;  /* 0x1000000000077882 */ /* 0x000fe20000000000 */
[----:B------:R-:W-:Y:S01]  /*c6b0*/  R2UR UR19, R15 ;  /* 0x000000000f1372ca */ /* 0x000fe200000e0000 */
[----:B------:R-:W-:Y:S01]  /*c6c0*/  VIADD R20, R20, 0x20 ;  /* 0x0000002014147836 */ /* 0x000fe20000000000 */
[----:B------:R-:W-:Y:S01]  /*c6d0*/  ISETP.GT.AND P3, PT, R4, 0x1, PT ;  /* 0x000000010400780c */ /* 0x000fe20003f64270 */
[----:B------:R-:W-:Y:S01]  /*c6e0*/  UIADD3 UR14, UR5, 0x200, URZ ;  /* 0x00000200050e7890 */ /* 0x000fe2000fffe03f */
[----:B------:R-:W-:Y:S01]  /*c6f0*/  ISETP.NE.AND P1, PT, R6, 0x13, PT ;  /* 0x000000130600780c */ /* 0x000fe20003f25270 */
[----:B------:R-:W-:-:S02]  /*c700*/  UIADD3.X UR5, URZ, UR23, URZ, UP0, !UPT ;  /* 0x000000173f057290 */ /* 0x000fc400087fe43f */
[----:B------:R-:W-:Y:S01]  /*c710*/  UIADD3 UR15, UR8, 0x1ca00, URZ ;  /* 0x0001ca00080f7890 */ /* 0x000fe2000fffe03f */
[----:B------:R-:W-:Y:S02]  /*c720*/  SEL R14, RZ, 0x1, P1 ;  /* 0x00000001ff0e7807 */ /* 0x000fe40000800000 */
[----:B------:R-:W-:Y:S01]  /*c730*/  UMOV UR8, UR14 ;  /* 0x0000000e00087c82 */ /* 0x000fe20008000000 */
[----:B------:R-:W-:Y:S02]  /*c740*/  SEL R6, R6, RZ, P1 ;  /* 0x000000ff06067207 */ /* 0x000fe40000800000 */
[----:B------:R-:W-:Y:S01]  /*c750*/  LOP3.LUT R5, R5, R14, RZ, 0x3c, !PT ;  /* 0x0000000e05057212 */ /* 0x000fe200078e3cff */
[----:B------:R0:W-:Y:S02]  /*c760*/  UTMALDG.3D [UR8], [UR4], desc[UR6] ;  /* 0x00000608040075b4 */ /* 0x0001e40008011000 */
[----:B0-----:R-:W-:Y:S01]  /*c770*/  UMOV UR8, UR15 ;  /* 0x0000000f00087c82 */ /* 0x001fe20008000000 */
[----:B------:R-:W-:-:S02]  /*c780*/  UMOV UR11, UR19 ;  /* 0x00000013000b7c82 */ /* 0x000fc40008000000 */
[----:B------:R0:W-:Y:S02]  /*c790*/  UTMALDG.3D [UR8], [UR24], desc[UR6] ;  /* 0x00000608180075b4 */ /* 0x0001e40008011000 */
[----:B0-----:R-:W-:Y:S05]  /*c7a0*/  @P3 BRA `(.L_x_398) ;  /* 0xfffffffc00483947 */ /* 0x001fea000383ffff */
.L_x_394:
[----:B------:R-:W-:Y:S05]  /*c7b0*/  BSYNC B1 ;  /* 0x0000000000017941 */ /* 0x000fea0003800000 */
.L_x_393:
[----:B------:R-:W-:Y:S01]  /*c7c0*/  LOP3.LUT P4, RZ, R13, 0xff, RZ, 0xc0, !PT ;  /* 0x000000ff0dff7812 */ /* 0x000fe2000788c0ff */
[C---:B------:R-:W-:Y:S01]  /*c7d0*/  IMAD.IADD R12, R3.reuse, 0x1, R12 ;  /* 0x00000001030c7824 */ /* 0x040fe200078e020c */
[----:B------:R-:W-:Y:S01]  /*c7e0*/  ULDC.64 UR4, c[0x0][0x650] ;  /* 0x0001940000047ab9 */ /* 0x000fe20000000a00 */
[C---:B------:R-:W-:Y:S01]  /*c7f0*/  ISETP.GE.U32.AND P3, PT, R3.reuse, 0x13, PT ;  /* 0x000000130300780c */ /* 0x040fe20003f66070 */
[----:B------:R-:W-:Y:S01]  /*c800*/  BSSY B1, `(.L_x_399) ;  /* 0x000006f000017945 */ /* 0x000fe20003800000 */
[C---:B------:R-:W-:Y:S01]  /*c810*/  IMAD.WIDE.U32 R4, R12.reuse, -0x50d79435, RZ ;  /* 0xaf286bcb0c047825 */ /* 0x040fe200078e00ff */
[C---:B------:R-:W-:Y:S02]  /*c820*/  ISETP.GT.U32.AND P1, PT, R12.reuse, 0x12, PT ;  /* 0x000000120c00780c */ /* 0x040fe40003f24070 */
[----:B------:R-:W-:Y:S01]  /*c830*/  PRMT R13, RZ, 0x7610, R13 ;  /* 0x00007610ff0d7816 */ /* 0x000fe2000000000d */
[----:B------:R-:W-:Y:S01]  /*c840*/  IMAD.IADD R4, R12, 0x1, -R5 ;  /* 0x000000010c047824 */ /* 0x000fe200078e0a05 */
[----:B------:R-:W-:Y:S01]  /*c850*/  ISETP.LT.U32.AND P1, PT, R3, 0x13, P1 ;  /* 0x000000130300780c */ /* 0x000fe20000f21070 */
[----:B------:R-:W-:-:S02]  /*c860*/  IMAD.MOV.U32 R9, RZ, RZ, -0x1 ;  /* 0xffffffffff097424 */ /* 0x000fc400078e00ff */
[----:B------:R-:W0:Y:S01]  /*c870*/  @P4 S2R R7, SR_CgaCtaId ;  /* 0x0000000000074919 */ /* 0x000e220000008800 */
[----:B------:R-:W-:Y:S01]  /*c880*/  @P4 MOV R6, 0x400 ;  /* 0x0000040000064802 */ /* 0x000fe20000000f00 */
[----:B------:R-:W-:Y:S01]  /*c890*/  IMAD.MOV.U32 R8, RZ, RZ, -0x1 ;  /* 0xffffffffff087424 */ /* 0x000fe200078e00ff */
[----:B------:R-:W-:-:S04]  /*c8a0*/  LEA.HI R4, R4, R5, RZ, 0x1f ;  /* 0x0000000504047211 */ /* 0x000fc800078ff8ff */
[--C-:B------:R-:W-:Y:S02]  /*c8b0*/  SHF.R.U32.HI R5, RZ, 0x4, R4.reuse ;  /* 0x00000004ff057819 */ /* 0x100fe40000011604 */
[----:B------:R-:W-:-:S03]  /*c8c0*/  PRMT R4, RZ, 0x7610, R4 ;  /* 0x00007610ff047816 */ /* 0x000fc60000000004 */
[----:B------:R-:W-:Y:S01]  /*c8d0*/  IMAD R12, R5, -0x13, R12 ;  /* 0xffffffed050c7824 */ /* 0x000fe200078e020c */
[----:B0-----:R-:W-:Y:S02]  /*c8e0*/  @P4 LEA R6, R7, R6, 0x18 ;  /* 0x0000000607064211 */ /* 0x001fe400078ec0ff */
[----:B------:R-:W-:Y:S02]  /*c8f0*/  SEL R7, RZ, 0x1, !P1 ;  /* 0x00000001ff077807 */ /* 0x000fe40004800000 */
[----:B------:R-:W-:Y:S01]  /*c900*/  IADD3 R17, P1, R17, UR20, RZ ;  /* 0x0000001411117c10 */ /* 0x000fe2000ff3e0ff */
[----:B------:R0:W-:Y:S01]  /*c910*/  @P4 SYNCS.ARRIVE.TRANS64.A1T0 RZ, [R6+URZ+0x148], RZ ;  /* 0x000148ff06ff49a7 */ /* 0x0001e2000810003f */
[----:B------:R-:W-:Y:S01]  /*c920*/  LOP3.LUT R0, R0, R7, RZ, 0x3c, !PT ;  /* 0x0000000700007212 */ /* 0x000fe200078e3cff */
[----:B------:R-:W-:Y:S01]  /*c930*/  IMAD.MOV.U32 R7, RZ, RZ, -0x1 ;  /* 0xffffffffff077424 */ /* 0x000fe200078e00ff */
[----:B------:R-:W-:Y:S02]  /*c940*/  IADD3.X R16, R16, UR13, RZ, P1, !PT ;  /* 0x0000000d10107c10 */ /* 0x000fe40008ffe4ff */
[----:B------:R-:W-:-:S02]  /*c950*/  ISETP.GE.U32.AND P1, PT, R17, UR4, PT ;  /* 0x0000000411007c0c */ /* 0x000fc4000bf26070 */
[----:B------:R-:W-:Y:S02]  /*c960*/  @P3 LOP3.LUT R0, R0, 0x1, R5, 0x78, !PT ;  /* 0x0000000100003812 */ /* 0x000fe400078e7805 */
[----:B------:R-:W-:-:S13]  /*c970*/  ISETP.GE.U32.AND.EX P1, PT, R16, UR5, PT, P1 ;  /* 0x0000000510007c0c */ /* 0x000fda000bf26110 */
[----:B0-----:R-:W-:Y:S05]  /*c980*/  @P1 BRA `(.L_x_400) ;  /* 0x0000000400581947 */ /* 0x001fea0003800000 */
[----:B------:R-:W-:Y:S01]  /*c990*/  ULDC.64 UR4, c[0x0][0x628] ;  /* 0x00018a0000047ab9 */ /* 0x000fe20000000a00 */
[----:B------:R-:W0:Y:S01]  /*c9a0*/  S2R R15, SR_CTAID.X ;  /* 0x00000000000f7919 */ /* 0x000e220000002500 */
[----:B------:R-:W-:Y:S01]  /*c9b0*/  ISETP.NE.U32.AND P1, PT, RZ, UR4, PT ;  /* 0x00000004ff007c0c */ /* 0x000fe2000bf25070 */
[----:B------:R-:W-:Y:S01]  /*c9c0*/  ULDC UR7, c[0x0][0x630] ;  /* 0x00018c0000077ab9 */ /* 0x000fe20000000800 */
[----:B------:R-:W-:Y:S01]  /*c9d0*/  IMAD.MOV.U32 R4, RZ, RZ, R17 ;  /* 0x000000ffff047224 */ /* 0x000fe200078e0011 */
[----:B------:R-:W1:Y:S01]  /*c9e0*/  S2R R14, SR_CTAID.Y ;  /* 0x00000000000e7919 */ /* 0x000e620000002600 */
[----:B------:R-:W-:Y:S01]  /*c9f0*/  ISETP.NE.AND.EX P1, PT, RZ, UR5, PT, P1 ;  /* 0x00000005ff007c0c */ /* 0x000fe2000bf25310 */
[----:B------:R-:W-:-:S12]  /*ca00*/  IMAD.MOV.U32 R5, RZ, RZ, R16 ;  /* 0x000000ffff057224 */ /* 0x000fd800078e0010 */
[----:B------:R-:W-:Y:S05]  /*ca10*/  @!P1 BRA `(.L_x_401) ;  /* 0x0000000000289947 */ /* 0x000fea0003800000 */
[----:B------:R-:W-:Y:S02]  /*ca20*/  ULDC UR6, c[0x0][0x634] ;  /* 0x00018d0000067ab9 */ /* 0x000fe40000000800 */
[----:B------:R-:W-:-:S05]  /*ca30*/  IADD3 R9, P1, R17, UR6, RZ ;  /* 0x0000000611097c10 */ /* 0x000fca000ff3e0ff */
[----:B------:R-:W-:-:S04]  /*ca40*/  IMAD.X R19, RZ, RZ, R16, P1 ;  /* 0x000000ffff137224 */ /* 0x000fc800008e0610 */
[----:B------:R-:W-:-:S04]  /*ca50*/  IMAD.WIDE.U32 R6, R19, UR4, RZ ;  /* 0x0000000413067c25 */ /* 0x000fc8000f8e00ff */
[----:B------:R-:W-:-:S04]  /*ca60*/  IMAD.WIDE.U32 R6, P1, R9, UR5, R6 ;  /* 0x0000000509067c25 */ /* 0x000fc8000f820006 */
[----:B------:R-:W-:-:S04]  /*ca70*/  IMAD.WIDE.U32 R8, R9, UR4, RZ ;  /* 0x0000000409087c25 */ /* 0x000fc8000f8e00ff */
[----:B------:R-:W-:Y:S01]  /*ca80*/  IMAD.X R5, RZ, RZ, RZ, P1 ;  /* 0x000000ffff057224 */ /* 0x000fe200008e06ff */
[----:B------:R-:W-:Y:S01]  /*ca90*/  IADD3 RZ, P1, R9, R6, RZ ;  /* 0x0000000609ff7210 */ /* 0x000fe20007f3e0ff */
[----:B------:R-:W-:-:S04]  /*caa0*/  IMAD.MOV.U32 R4, RZ, RZ, R7 ;  /* 0x000000ffff047224 */ /* 0x000fc800078e0007 */
[----:B------:R-:W-:-:S08]  /*cab0*/  IMAD.WIDE.U32.X R4, R19, UR5, R4, P1 ;  /* 0x0000000513047c25 */ /* 0x000fd000088e0404 */
.L_x_401:
[--C-:B------:R-:W-:Y:S01]  /*cac0*/  SHF.R.U64 R8, R4, UR7, R5.reuse ;  /* 0x0000000704087c19 */ /* 0x100fe20008001205 */
[----:B------:R-:W-:Y:S01]  /*cad0*/  ULDC.64 UR4, c[0x0][0x620] ;  /* 0x0001880000047ab9 */ /* 0x000fe20000000a00 */
[----:B------:R-:W-:Y:S01]  /*cae0*/  SHF.R.U32.HI R4, RZ, UR7, R5 ;  /* 0x00000007ff047c19 */ /* 0x000fe20008011605 */
[----:B------:R-:W-:Y:S01]  /*caf0*/  IMAD.MOV.U32 R5, RZ, RZ, R16 ;  /* 0x000000ffff057224 */ /* 0x000fe200078e0010 */
[----:B------:R-:W-:Y:S01]  /*cb00*/  IADD3 R7, P1, RZ, -R8, RZ ;  /* 0x80000008ff077210 */ /* 0x000fe20007f3e0ff */
[----:B------:R-:W2:Y:S01]  /*cb10*/  LDC R22, c[0x0][0x144] ;  /* 0x00005100ff167b82 */ /* 0x000ea20000000800 */
[----:B0-----:R-:W-:Y:S01]  /*cb20*/  I2FP.F32.U32 R9, R15 ;  /* 0x0000000f00097245 */ /* 0x001fe20000201000 */
[----:B------:R-:W-:Y:S01]  /*cb30*/  ULDC.64 UR8, c[0x0][0x640] ;  /* 0x0001900000087ab9 */ /* 0x000fe20000000a00 */
[----:B------:R-:W-:Y:S01]  /*cb40*/  ULDC UR6, c[0x0][0x608] ;  /* 0x0001820000067ab9 */ /* 0x000fe20000000800 */
[----:B------:R-:W-:Y:S01]  /*cb50*/  IMAD.X R4, RZ, RZ, ~R4, P1 ;  /* 0x000000ffff047224 */ /* 0x000fe200008e0e04 */
[----:B------:R-:W-:-:S03]  /*cb60*/  ISETP.NE.U32.AND P1, PT, RZ, UR8, PT ;  /* 0x00000008ff007c0c */ /* 0x000fc6000bf25070 */
[----:B------:R-:W-:Y:S01]  /*cb70*/  IMAD R6, R4, UR4, RZ ;  /* 0x0000000404067c24 */ /* 0x000fe2000f8e02ff */
[----:B------:R-:W0:Y:S01]  /*cb80*/  LDC R19, c[0x0][0x148] ;  /* 0x00005200ff137b82 */ /* 0x000e220000000800 */
[----:B------:R-:W-:Y:S01]  /*cb90*/  IMAD.MOV.U32 R4, RZ, RZ, R17 ;  /* 0x000000ffff047224 */ /* 0x000fe200078e0011 */
[----:B------:R-:W-:-:S03]  /*cba0*/  ISETP.NE.AND.EX P1, PT, RZ, UR9, PT, P1 ;  /* 0x00000009ff007c0c */ /* 0x000fc6000bf25310 */
[----:B------:R-:W-:Y:S01]  /*cbb0*/  IMAD.WIDE.U32 R4, R7, UR4, R4 ;  /* 0x0000000407047c25 */ /* 0x000fe2000f8e0004 */
[----:B------:R-:W-:-:S03]  /*cbc0*/  ULDC UR4, c[0x0][0x150] ;  /* 0x0000540000047ab9 */ /* 0x000fc60000000800 */
[----:B------:R-:W-:Y:S02]  /*cbd0*/  IMAD R7, R7, UR5, R6 ;  /* 0x0000000507077c24 */ /* 0x000fe4000f8e0206 */
[----:B------:R-:W-:Y:S01]  /*cbe0*/  FMUL R6, R9, UR4 ;  /* 0x0000000409067c20 */ /* 0x000fe20008400000 */
[----:B------:R-:W-:Y:S01]  /*cbf0*/  ULDC UR4, c[0x0][0x618] ;  /* 0x0001860000047ab9 */ /* 0x000fe20000000800 */
[----:B------:R-:W-:Y:S01]  /*cc00*/  ULDC UR5, c[0x0][0x154] ;  /* 0x0000550000057ab9 */ /* 0x000fe20000000800 */
[----:B------:R-:W-:-:S03]  /*cc10*/  IMAD.IADD R5, R5, 0x1, R7 ;  /* 0x0000000105057824 */ /* 0x000fc600078e0207 */
[----:B------:R-:W3:Y:S02]  /*cc20*/  F2I.U32.TRUNC.NTZ R6, R6 ;  /* 0x0000000600067305 */ /* 0x000ee4000020f000 */
[----:B------:R-:W-:Y:S02]  /*cc30*/  SHF.R.U64 R9, R4, UR4, R5 ;  /* 0x0000000404097c19 */ /* 0x000fe40008001205 */
[----:B-1----:R-:W-:-:S05]  /*cc40*/  I2FP.F32.U32 R4, R14 ;  /* 0x0000000e00047245 */ /* 0x002fca0000201000 */
[----:B------:R-:W-:Y:S01]  /*cc50*/  FMUL R21, R4, UR5 ;  /* 0x0000000504157c20 */ /* 0x000fe20008400000 */
[----:B------:R-:W-:Y:S01]  /*cc60*/  SHF.R.U32.HI R4, RZ, UR4, R5 ;  /* 0x00000004ff047c19 */ /* 0x000fe20008011605 */
[----:B------:R-:W-:-:S03]  /*cc70*/  ULDC UR4, c[0x0][0x658] ;  /* 0x0001960000047ab9 */ /* 0x000fc60000000800 */
[--C-:B------:R-:W-:Y:S01]  /*cc80*/  SHF.R.U64 R20, R9, UR6, R4.reuse ;  /* 0x0000000609147c19 */ /* 0x100fe20008001204 */
[----:B------:R-:W1:Y:S01]  /*cc90*/  F2I.U32.TRUNC.NTZ R21, R21 ;  /* 0x0000001500157305 */ /* 0x000e62000020f000 */
[----:B------:R-:W-:Y:S01]  /*cca0*/  SHF.R.U32.HI R5, RZ, UR6, R4 ;  /* 0x00000006ff057c19 */ /* 0x000fe20008011604 */
[----:B---3--:R-:W-:-:S03]  /*ccb0*/  IMAD.MOV R6, RZ, RZ, -R6 ;  /* 0x000000ffff067224 */ /* 0x008fc600078e0a06 */
[----:B------:R-:W-:Y:S01]  /*ccc0*/  SHF.R.U64 R18, R20, UR4, R5 ;  /* 0x0000000414127c19 */ /* 0x000fe20008001205 */
[----:B--2---:R-:W-:Y:S01]  /*ccd0*/  IMAD R15, R22, R6, R15 ;  /* 0x00000006160f7224 */ /* 0x004fe200078e020f */
[----:B------:R-:W-:-:S03]  /*cce0*/  SHF.R.U32.HI R23, RZ, UR4, R5 ;  /* 0x00000004ff177c19 */ /* 0x000fc60008011605 */
[----:B------:R-:W-:Y:S02]  /*ccf0*/  IMAD.MOV.U32 R4, RZ, RZ, R18 ;  /* 0x000000ffff047224 */ /* 0x000fe400078e0012 */
[----:B------:R-:W-:Y:S01]  /*cd00*/  IMAD.MOV.U32 R5, RZ, RZ, R23 ;  /* 0x000000ffff057224 */ /* 0x000fe200078e0017 */
[----:B------:R-:W-:Y:S06]  /*cd10*/  @!P1 BRA `(.L_x_402) ;  /* 0x0000000000289947 */ /* 0x000fec0003800000 */
[----:B------:R-:W-:Y:S02]  /*cd20*/  ULDC UR4, c[0x0][0x64c] ;  /* 0x0001930000047ab9 */ /* 0x000fe40000000800 */
[----:B------:R-:W-:-:S05]  /*cd30*/  IADD3 R5, P1, R18, UR4, RZ ;  /* 0x0000000412057c10 */ /* 0x000fca000ff3e0ff */
[----:B------:R-:W-:-:S04]  /*cd40*/  IMAD.X R23, RZ, RZ, R23, P1 ;  /* 0x000000ffff177224 */ /* 0x000fc800008e0617 */
[----:B------:R-:W-:-:S04]  /*cd50*/  IMAD.WIDE.U32 R6, R23, UR8, RZ ;  /* 0x0000000817067c25 */ /* 0x000fc8000f8e00ff */
[----:B------:R-:W-:-:S04]  /*cd60*/  IMAD.WIDE.U32 R6, P1, R5, UR9, R6 ;  /* 0x0000000905067c25 */ /* 0x000fc8000f820006 */
[----:B------:R-:W-:-:S04]  /*cd70*/  IMAD.WIDE.U32 R4, R5, UR8, RZ ;  /* 0x0000000805047c25 */ /* 0x000fc8000f8e00ff */
[----:B------:R-:W-:Y:S01]  /*cd80*/  IMAD.MOV.U32 R4, RZ, RZ, R7 ;  /* 0x000000ffff047224 */ /* 0x000fe200078e0007 */
[----:B------:R-:W-:Y:S01]  /*cd90*/  IADD3 RZ, P3, R5, R6, RZ ;  /* 0x0000000605ff7210 */ /* 0x000fe20007f7e0ff */
[----:B------:R-:W-:-:S04]  /*cda0*/  IMAD.X R5, RZ, RZ, RZ, P1 ;  /* 0x000000ffff057224 */ /* 0x000fc800008e06ff */
[----:B------:R-:W-:-:S08]  /*cdb0*/  IMAD.WIDE.U32.X R4, R23, UR9, R4, P3 ;  /* 0x0000000917047c25 */ /* 0x000fd000098e0404 */
.L_x_402:
[----:B------:R-:W2:Y:S01]  /*cdc0*/  LDC R6, c[0x0][0x65c] ;  /* 0x00019700ff067b82 */ /* 0x000ea20000000800 */
[----:B------:R-:W-:Y:S01]  /*cdd0*/  ULDC UR4, c[0x0][0x648] ;  /* 0x0001920000047ab9 */ /* 0x000fe20000000800 */
[----:B------:R-:W-:Y:S01]  /*cde0*/  LOP3.LUT R20, R20, UR17, RZ, 0xc0, !PT ;  /* 0x0000001114147c12 */ /* 0x000fe2000f8ec0ff */
[----:B-1----:R-:W-:Y:S01]  /*cdf0*/  IMAD.MOV R21, RZ, RZ, -R21 ;  /* 0x000000ffff157224 */ /* 0x002fe200078e0a15 */
[----:B------:R-:W-:Y:S01]  /*ce00*/  SHF.R.U64 R5, R4, UR4, R5 ;  /* 0x0000000404057c19 */ /* 0x000fe20008001205 */
[----:B------:R-:W-:Y:S01]  /*ce10*/  ULDC UR4, c[0x0][0x638] ;  /* 0x00018e0000047ab9 */ /* 0x000fe20000000800 */
[----:B------:R-:W-:Y:S01]  /*ce20*/  LOP3.LUT R9, R9, UR16, RZ, 0xc0, !PT ;  /* 0x0000001009097c12 */ /* 0x000fe2000f8ec0ff */
[----:B------:R-:W-:Y:S01]  /*ce30*/  ULDC UR5, c[0x0][0x610] ;  /* 0x0001840000057ab9 */ /* 0x000fe20000000800 */
[----:B------:R-:W-:Y:S02]  /*ce40*/  IMAD.MOV.U32 R4, RZ, RZ, 0x1 ;  /* 0x00000001ff047424 */ /* 0x000fe400078e00ff */
[----:B------:R-:W-:-:S02]  /*ce50*/  IMAD.MOV R7, RZ, RZ, -R5 ;  /* 0x000000ffff077224 */ /* 0x000fc400078e0a05 */
[----:B------:R-:W-:Y:S02]  /*ce60*/  IMAD R20, R5, UR18, R20 ;  /* 0x0000001205147c24 */ /* 0x000fe4000f8e0214 */
[----:B------:R-:W-:Y:S01]  /*ce70*/  IMAD R18, R7, UR4, R18 ;  /* 0x0000000407127c24 */ /* 0x000fe2000f8e0212 */
[----:B------:R-:W-:-:S03]  /*ce80*/  ULDC UR4, c[0x0][0x600] ;  /* 0x0001800000047ab9 */ /* 0x000fc60000000800 */
[----:B------:R-:W-:Y:S01]  /*ce90*/  IMAD R18, R18, UR4, R9 ;  /* 0x0000000412127c24 */ /* 0x000fe2000f8e0209 */
[----:B--2---:R-:W-:-:S13]  /*cea0*/  ISETP.NE.AND P1, PT, R6, 0x1, PT ;  /* 0x000000010600780c */ /* 0x004fda0003f25270 */
[----:B0-----:R-:W-:-:S04]  /*ceb0*/  @P1 IMAD R15, R19, R21, R14 ;  /* 0x00000015130f1224 */ /* 0x001fc800078e020e */
[----:B------:R-:W-:-:S05]  /*cec0*/  IMAD R15, R20, UR5, R15 ;  /* 0x00000005140f7c24 */ /* 0x000fca000f8e020f */
[----:B------:R-:W-:Y:S02]  /*ced0*/  SEL R9, R18, R15, !P1 ;  /* 0x0000000f12097207 */ /* 0x000fe40004800000 */
[----:B------:R-:W-:-:S07]  /*cee0*/  SEL R7, R15, R18, !P1 ;  /* 0x000000120f077207 */ /* 0x000fce0004800000 */
.L_x_400:
[----:B------:R-:W-:Y:S05]  /*cef0*/  BSYNC B1 ;  /* 0x0000000000017941 */ /* 0x000fea0003800000 */
.L_x_399:
[----:B------:R-:W-:-:S13]  /*cf00*/  LOP3.LUT P1, RZ, R4, 0xff, RZ, 0xc0, !PT ;  /* 0x000000ff04ff7812 */ /* 0x000fda000782c0ff */
[----:B------:R-:W-:Y:S05]  /*cf10*/  @P1 BRA `(.L_x_403) ;  /* 0xfffffff400381947 */ /* 0x000fea000383ffff */
[----:B------:R-:W-:Y:S05]  /*cf20*/  BSYNC B0 ;  /* 0x0000000000007941 */ /* 0x000fea0003800000 */
.L_x_391:
[----:B------:R-:W-:-:S03]  /*cf30*/  UMOV UR4, 0xffffffff ;  /* 0xffffffff00047882 */ /* 0x000fc60000000000 */
[----:B------:R-:W-:Y:S05]  /*cf40*/  BRA.DIV UR4, `(.L_x_404) ;  /* 0x0000000e04347947 */ /* 0x000fea000b800000 */
[----:B------:R-:W-:-:S13]  /*cf50*/  ELECT P6, URZ, PT ;  /* 0x00000000003f782f */ /* 0x000fda00038c0000 */
.L_x_433:
[----:B------:R-:W-:Y:S04]  /*cf60*/  BSSY B0, `(.L_x_405) ;  /* 0x00000b2000007945 */ /* 0x000fe80003800000 */
[----:B------:R-:W-:Y:S05]  /*cf70*/  @!P6 BRA `(.L_x_406) ;  /* 0x0000000800c0e947 */ /* 0x000fea0003800000 */
[----:B------:R-:W-:-:S04]  /*cf80*/  LOP3.LUT R2, R2, 0x2, RZ, 0xfc, !PT ;  /* 0x0000000202027812 */ /* 0x000fc800078efcff */
[----:B------:R-:W-:-:S13]  /*cf90*/  ISETP.NE.AND P0, PT, R2, 0x3, PT ;  /* 0x000000030200780c */ /* 0x000fda0003f05270 */
[----:B------:R-:W-:Y:S05]  /*cfa0*/  @!P0 BRA `(.L_x_407) ;  /* 0x0000000000048947 */ /* 0x000fea0003800000 */
[----:B------:R-:W-:Y:S01]  /*cfb0*/  BPT.TRAP 0x1 ;  /* 0x000000040000795c */ /* 0x000fe20000300000 */
.L_x_407:
[----:B------:R-:W0:Y:S01]  /*cfc0*/  S2R R3, SR_CgaCtaId ;  /* 0x0000000000037919 */ /* 0x000e220000008800 */
[----:B------:R-:W-:-:S04]  /*cfd0*/  MOV R2, 0x400 ;  /* 0x0000040000027802 */ /* 0x000fc80000000f00 */
[----:B0-----:R-:W-:Y:S02]  /*cfe0*/  LEA R3, R3, R2, 0x18 ;  /* 0x0000000203037211 */ /* 0x001fe400078ec0ff */
[----:B------:R-:W-:-:S03]  /*cff0*/  SHF.L.U32 R2, R0, 0x1f, RZ ;  /* 0x0000001f00027819 */ /* 0x000fc600000006ff */
[----:B------:R-:W-:-:S04]  /*d000*/  VIADD R3, R3, 0x98 ;  /* 0x0000009803037836 */ /* 0x000fc80000000000 */
[C---:B------:R-:W-:Y:S02]  /*d010*/  IMAD R7, R12.reuse, 0x8, R3 ;  /* 0x000000080c077824 */ /* 0x040fe400078e0203 */
[----:B------:R-:W-:Y:S02]  /*d020*/  VIADD R12, R12, 0x1 ;  /* 0x000000010c0c7836 */ /* 0x000fe40000000000 */
[----:B------:R-:W0:Y:S03]  /*d030*/  SYNCS.PHASECHK.TRANS64.TRYWAIT P0, [R7+URZ], R2 ;  /* 0x00000002070075a7 */ /* 0x000e26000800017f */
[----:B------:R-:W-:-:S04]  /*d040*/  ISETP.NE.AND P1, PT, R12, 0x13, PT ;  /* 0x000000130c00780c */ /* 0x000fc80003f25270 */
[----:B------:R-:W-:Y:S02]  /*d050*/  SEL R5, RZ, 0x1, P1 ;  /* 0x00000001ff057807 */ /* 0x000fe40000800000 */
[----:B------:R-:W-:Y:S02]  /*d060*/  SEL R12, R12, RZ, P1 ;  /* 0x000000ff0c0c7207 */ /* 0x000fe40000800000 */
[----:B------:R-:W-:-:S03]  /*d070*/  LOP3.LUT R5, R0, R5, RZ, 0x3c, !PT ;  /* 0x0000000500057212 */ /* 0x000fc600078e3cff */
[----:B------:R-:W-:Y:S01]  /*d080*/  IMAD R9, R12, 0x8, R3 ;  /* 0x000000080c097824 */ /* 0x000fe200078e0203 */
[----:B------:R-:W-:Y:S01]  /*d090*/  SHF.L.U32 R4, R5, 0x1f, RZ ;  /* 0x0000001f05047819 */ /* 0x000fe200000006ff */
[----:B0-----:R-:W-:Y:S06]  /*d0a0*/  @!P0 BRA `(.L_x_408) ;  /* 0x0000000800fc8947 */ /* 0x001fec0003800000 */
.L_x_434:
[----:B------:R-:W1:Y:S01]  /*d0b0*/  SYNCS.PHASECHK.TRANS64.TRYWAIT P0, [R9+URZ], R4 ;  /* 0x00000004090075a7 */ /* 0x000e62000800017f */
[----:B------:R-:W-:-:S05]  /*d0c0*/  VIADD R0, R12, 0x1 ;  /* 0x000000010c007836 */ /* 0x000fca0000000000 */
[----:B------:R-:W-:-:S04]  /*d0d0*/  ISETP.NE.AND P1, PT, R0, 0x13, PT ;  /* 0x000000130000780c */ /* 0x000fc80003f25270 */
[----:B0-----:R-:W-:Y:S02]  /*d0e0*/  SEL R2, RZ, 0x1, P1 ;  /* 0x00000001ff027807 */ /* 0x001fe40000800000 */
[----:B------:R-:W-:Y:S02]  /*d0f0*/  SEL R0, R0, RZ, P1 ;  /* 0x000000ff00007207 */ /* 0x000fe40000800000 */
[----:B------:R-:W-:-:S03]  /*d100*/  LOP3.LUT R7, R5, R2, RZ, 0x3c, !PT ;  /* 0x0000000205077212 */ /* 0x000fc600078e3cff */
[----:B------:R-:W-:Y:S01]  /*d110*/  IMAD R6, R0, 0x8, R3 ;  /* 0x0000000800067824 */ /* 0x000fe200078e0203 */
[----:B------:R-:W-:Y:S01]  /*d120*/  SHF.L.U32 R5, R7, 0x1f, RZ ;  /* 0x0000001f07057819 */ /* 0x000fe200000006ff */
[----:B-1----:R-:W-:Y:S06]  /*d130*/  @!P0 BRA `(.L_x_409) ;  /* 0x0000000800ec8947 */ /* 0x002fec0003800000 */
.L_x_435:
[----:B------:R-:W1:Y:S01]  /*d140*/  SYNCS.PHASECHK.TRANS64.TRYWAIT P0, [R6+URZ], R5 ;  /* 0x00000005060075a7 */ /* 0x000e62000800017f */
[----:B------:R-:W-:-:S05]  /*d150*/  VIADD R0, R0, 0x1 ;  /* 0x0000000100007836 */ /* 0x000fca0000000000 */
[----:B------:R-:W-:-:S04]  /*d160*/  ISETP.NE.AND P1, PT, R0, 0x13, PT ;  /* 0x000000130000780c */ /* 0x000fc80003f25270 */
[----:B------:R-:W-:Y:S02]  /*d170*/  SEL R2, RZ, 0x1, P1 ;  /* 0x00000001ff027807 */ /* 0x000fe40000800000 */
[----:B------:R-:W-:Y:S02]  /*d180*/  SEL R0, R0, RZ, P1 ;  /* 0x000000ff00007207 */ /* 0x000fe40000800000 */
[----:B------:R-:W-:-:S03]  /*d190*/  LOP3.LUT R7, R7, R2, RZ, 0x3c, !PT ;  /* 0x0000000207077212 */ /* 0x000fc600078e3cff */
[----:B0-----:R-:W-:Y:S01]  /*d1a0*/  IMAD R9, R0, 0x8, R3 ;  /* 0x0000000800097824 */ /* 0x001fe200078e0203 */
[----:B------:R-:W-:Y:S01]  /*d1b0*/  SHF.L.U32 R4, R7, 0x1f, RZ ;  /* 0x0000001f07047819 */ /* 0x000fe200000006ff */
[----:B-1----:R-:W-:Y:S06]  /*d1c0*/  @!P0 BRA `(.L_x_410) ;  /* 0x0000000800dc8947 */ /* 0x002fec0003800000 */
.L_x_436:
        /* <DEDUP_REMOVED lines=9> */
.L_x_437:
        /* <DEDUP_REMOVED lines=9> */
.L_x_438:
        /* <DEDUP_REMOVED lines=9> */
.L_x_439:
        /* <DEDUP_REMOVED lines=9> */
.L_x_440:
        /* <DEDUP_REMOVED lines=9> */
.L_x_441:
        /* <DEDUP_REMOVED lines=9> */
.L_x_442:
        /* <DEDUP_REMOVED lines=9> */
.L_x_443:
        /* <DEDUP_REMOVED lines=9> */
.L_x_444:
        /* <DEDUP_REMOVED lines=9> */
.L_x_445:
        /* <DEDUP_REMOVED lines=9> */
.L_x_446:
        /* <DEDUP_REMOVED lines=9> */
.L_x_447:
        /* <DEDUP_REMOVED lines=9> */
.L_x_448:
        /* <DEDUP_REMOVED lines=9> */
.L_x_449:
        /* <DEDUP_REMOVED lines=9> */
.L_x_450:
[----:B------:R-:W1:Y:S01]  /*d9b0*/  SYNCS.PHASECHK.TRANS64.TRYWAIT P0, [R9+URZ], R4 ;  /* 0x00000004090075a7 */ /* 0x000e62000800017f */
[----:B------:R-:W-:-:S05]  /*d9c0*/  VIADD R0, R0, 0x1 ;  /* 0x0000000100007836 */ /* 0x000fca0000000000 */
[----:B------:R-:W-:-:S04]  /*d9d0*/  ISETP.NE.AND P1, PT, R0, 0x13, PT ;  /* 0x000000130000780c */ /* 0x000fc80003f25270 */
[----:B------:R-:W-:Y:S02]  /*d9e0*/  SEL R2, RZ, 0x1, P1 ;  /* 0x00000001ff027807 */ /* 0x000fe40000800000 */
[----:B------:R-:W-:Y:S02]  /*d9f0*/  SEL R0, R0, RZ, P1 ;  /* 0x000000ff00007207 */ /* 0x000fe40000800000 */
[----:B------:R-:W-:Y:S01]  /*da00*/  LOP3.LUT R2, R7, R2, RZ, 0x3c, !PT ;  /* 0x0000000207027212 */ /* 0x000fe200078e3cff */
[----:B-1----:R-:W-:Y:S06]  /*da10*/  @!P0 BRA `(.L_x_425) ;  /* 0x0000000400f48947 */ /* 0x002fec0003800000 */
.L_x_451:
[----:B------:R-:W-:Y:S01]  /*da20*/  IMAD R3, R0, 0x8, R3 ;  /* 0x0000000800037824 */ /* 0x000fe200078e0203 */
[----:B------:R-:W-:-:S07]  /*da30*/  SHF.L.U32 R0, R2, 0x1f, RZ ;  /* 0x0000001f02007819 */ /* 0x000fce00000006ff */
.L_x_426:
[----:B--2---:R2:W3:Y:S02]  /*da40*/  SYNCS.PHASECHK.TRANS64.TRYWAIT P0, [R3+URZ], R0 ;  /* 0x00000000030075a7 */ /* 0x0044e4000800017f */
[----:B---3--:R-:W-:Y:S05]  /*da50*/  @!P0 NANOSLEEP.SYNCS 0x989680 ;  /* 0x009896800000895d */ /* 0x008fea0003900000 */
[----:B------:R-:W3:Y:S02]  /*da60*/  @!P0 SYNCS.PHASECHK.TRANS64 P0, [R3+URZ], R0 ;  /* 0x00000000030085a7 */ /* 0x000ee4000800007f */
[----:B---3--:R-:W-:Y:S05]  /*da70*/  @!P0 BRA `(.L_x_426) ;  /* 0xfffffffc00f08947 */ /* 0x008fea000383ffff */
.L_x_406:
[----:B------:R-:W-:Y:S05]  /*da80*/  BSYNC B0 ;  /* 0x0000000000007941 */ /* 0x000fea0003800000 */
.L_x_405:
[----:B------:R-:W-:Y:S05]  /*da90*/  EXIT ;  /* 0x000000000000794d */ /* 0x000fea0003800000 */
.L_x_18:
[----:B---3--:R3:W4:Y:S02]  /*daa0*/  SYNCS.PHASECHK.TRANS64.TRYWAIT P1, [R3+URZ], R0 ;  /* 0x00000000030075a7 */ /* 0x008724000802017f */
[----:B----4-:R-:W-:Y:S05]  /*dab0*/  @!P1 NANOSLEEP.SYNCS 0x989680 ;  /* 0x009896800000995d */ /* 0x010fea0003900000 */
[----:B------:R-:W4:Y:S02]  /*dac0*/  @!P1 SYNCS.PHASECHK.TRANS64 P1, [R3+URZ], R0 ;  /* 0x00000000030095a7 */ /* 0x000f24000802007f */
[----:B----4-:R-:W-:Y:S05]  /*dad0*/  @!P1 BRA `(.L_x_18) ;  /* 0xfffffffc00f09947 */ /* 0x010fea000383ffff */
[----:B------:R-:W-:Y:S05]  /*dae0*/  BRA `(.L_x_17) ;  /* 0xffffff38005c7947 */ /* 0x000fea000383ffff */
.L_x_23:
[----:B-1----:R-:W-:-:S04]  /*daf0*/  IMAD.U32 R4, RZ, RZ, UR4 ;  /* 0x00000004ff047e24 */ /* 0x002fc8000f8e00ff */
[----:B------:R1:W2:Y:S03]  /*db00*/  SYNCS.PHASECHK.TRANS64.TRYWAIT P1, [R4+URZ], R3 ;  /* 0x00000003040075a7 */ /* 0x0002a6000802017f */
[----:B--2---:R-:W-:Y:S05]  /*db10*/  @!P1 NANOSLEEP.SYNCS 0x989680 ;  /* 0x009896800000995d */ /* 0x004fea0003900000 */
[----:B------:R-:W2:Y:S02]  /*db20*/  @!P1 SYNCS.PHASECHK.TRANS64 P1, [R4+URZ], R3 ;  /* 0x00000003040095a7 */ /* 0x000ea4000802007f */
[----:B--2---:R-:W-:Y:S05]  /*db30*/  @!P1 BRA `(.L_x_23) ;  /* 0xfffffffc00ec9947 */ /* 0x004fea000383ffff */
[----:B------:R-:W-:Y:S05]  /*db40*/  BRA `(.L_x_22) ;  /* 0xffffff4000d87947 */ /* 0x000fea000383ffff */
.L_x_392:
[----:B------:R-:W-:Y:S01]  /*db50*/  BSSY B1, `(.L_x_427) ;  /* 0x0000006000017945 */ /* 0x000fe20003800000 */
[----:B------:R-:W-:-:S07]  /*db60*/  IMAD.MOV.U32 R15, RZ, RZ, -0x1 ;  /* 0xffffffffff0f7424 */ /* 0x000fce00078e00ff */
[----:B------:R-:W-:Y:S05]  /*db70*/  WARPSYNC.COLLECTIVE R15, `(.L_x_428) ;  /* 0x000000000f0c7348 */ /* 0x000fea0003c00000 */
[----:B------:R-:W-:Y:S02]  /*db80*/  ELECT P6, UR62, PT ;  /* 0x00000000003e782f */ /* 0x000fe400038c0000 */
[----:B------:R-:W-:Y:S01]  /*db90*/  MOV R14, UR62 ;  /* 0x0000003e000e7c02 */ /* 0x000fe20008000f00 */
[----:B------:R-:W-:Y:S10]  /*dba0*/  ENDCOLLECTIVE ;  /* 0x000000000000791b */ /* 0x000ff40003800000 */
.L_x_428:
[----:B------:R-:W-:Y:S05]  /*dbb0*/  BSYNC B1 ;  /* 0x0000000000017941 */ /* 0x000fea0003800000 */
.L_x_427:
[----:B------:R-:W-:Y:S05]  /*dbc0*/  BRA `(.L_x_429) ;  /* 0xffffffe800187947 */ /* 0x000fea000383ffff */
.L_x_395:
[----:B0-----:R0:W1:Y:S02]  /*dbd0*/  SYNCS.PHASECHK.TRANS64.TRYWAIT P1, [R14+URZ+0x98], R7 ;  /* 0x000098070e0075a7 */ /* 0x001064000802017f */
[----:B-1----:R-:W-:Y:S05]  /*dbe0*/  @!P1 NANOSLEEP.SYNCS 0x989680 ;  /* 0x009896800000995d */ /* 0x002fea0003900000 */
[----:B------:R-:W1:Y:S02]  /*dbf0*/  @!P1 SYNCS.PHASECHK.TRANS64 P1, [R14+URZ+0x98], R7 ;  /* 0x000098070e0095a7 */ /* 0x000e64000802007f */
[----:B-1----:R-:W-:Y:S05]  /*dc00*/  @!P1 BRA `(.L_x_395) ;  /* 0xfffffffc00f09947 */ /* 0x002fea000383ffff */
[----:B------:R-:W-:Y:S05]  /*dc10*/  BRA `(.L_x_430) ;  /* 0xffffffe8004c7947 */ /* 0x000fea000383ffff */
.L_x_404:
[----:B------:R-:W-:Y:S01]  /*dc20*/  BSSY B0, `(.L_x_431) ;  /* 0x0000006000007945 */ /* 0x000fe20003800000 */
[----:B------:R-:W-:-:S07]  /*dc30*/  IMAD.MOV.U32 R15, RZ, RZ, -0x1 ;  /* 0xffffffffff0f7424 */ /* 0x000fce00078e00ff */
[----:B------:R-:W-:Y:S05]  /*dc40*/  WARPSYNC.COLLECTIVE R15, `(.L_x_432) ;  /* 0x000000000f0c7348 */ /* 0x000fea0003c00000 */
[----:B------:R-:W-:Y:S02]  /*dc50*/  ELECT P6, UR62, PT ;  /* 0x00000000003e782f */ /* 0x000fe400038c0000 */
[----:B------:R-:W-:Y:S01]  /*dc60*/  MOV R14, UR62 ;  /* 0x0000003e000e7c02 */ /* 0x000fe20008000f00 */
[----:B------:R-:W-:Y:S10]  /*dc70*/  ENDCOLLECTIVE ;  /* 0x000000000000791b */ /* 0x000ff40003800000 */
.L_x_432:
[----:B------:R-:W-:Y:S05]  /*dc80*/  BSYNC B0 ;  /* 0x0000000000007941 */ /* 0x000fea0003800000 */
.L_x_431:
[----:B------:R-:W-:Y:S05]  /*dc90*/  BRA `(.L_x_433) ;  /* 0xfffffff000b07947 */ /* 0x000fea000383ffff */
.L_x_408:
[----:B0-----:R0:W1:Y:S02]  /*dca0*/  SYNCS.PHASECHK.TRANS64.TRYWAIT P0, [R7+URZ], R2 ;  /* 0x00000002070075a7 */ /* 0x001064000800017f */
[----:B-1----:R-:W-:Y:S05]  /*dcb0*/  @!P0 NANOSLEEP.SYNCS 0x989680 ;  /* 0x009896800000895d */ /* 0x002fea0003900000 */
[----:B------:R-:W1:Y:S02]  /*dcc0*/  @!P0 SYNCS.PHASECHK.TRANS64 P0, [R7+URZ], R2 ;  /* 0x00000002070085a7 */ /* 0x000e64000800007f */
[----:B-1----:R-:W-:Y:S05]  /*dcd0*/  @!P0 BRA `(.L_x_408) ;  /* 0xfffffffc00f08947 */ /* 0x002fea000383ffff */
[----:B------:R-:W-:Y:S05]  /*dce0*/  BRA `(.L_x_434) ;  /* 0xfffffff000f07947 */ /* 0x000fea000383ffff */
.L_x_409:
[----:B0-----:R0:W1:Y:S02]  /*dcf0*/  SYNCS.PHASECHK.TRANS64.TRYWAIT P0, [R9+URZ], R4 ;  /* 0x00000004090075a7 */ /* 0x001064000800017f */
[----:B-1----:R-:W-:Y:S05]  /*dd00*/  @!P0 NANOSLEEP.SYNCS 0x989680 ;  /* 0x009896800000895d */ /* 0x002fea0003900000 */
[----:B------:R-:W1:Y:S02]  /*dd10*/  @!P0 SYNCS.PHASECHK.TRANS64 P0, [R9+URZ], R4 ;  /* 0x00000004090085a7 */ /* 0x000e64000800007f */
[----:B-1----:R-:W-:Y:S05]  /*dd20*/  @!P0 BRA `(.L_x_409) ;  /* 0xfffffffc00f08947 */ /* 0x002fea000383ffff */
[----:B------:R-:W-:Y:S05]  /*dd30*/  BRA `(.L_x_435) ;  /* 0xfffffff400007947 */ /* 0x000fea000383ffff */
.L_x_410:
[----:B0-----:R0:W1:Y:S02]  /*dd40*/  SYNCS.PHASECHK.TRANS64.TRYWAIT P0, [R6+URZ], R5 ;  /* 0x00000005060075a7 */ /* 0x001064000800017f */
[----:B-1----:R-:W-:Y:S05]  /*dd50*/  @!P0 NANOSLEEP.SYNCS 0x989680 ;  /* 0x009896800000895d */ /* 0x002fea0003900000 */
[----:B------:R-:W1:Y:S02]  /*dd60*/  @!P0 SYNCS.PHASECHK.TRANS64 P0, [R6+URZ], R5 ;  /* 0x00000005060085a7 */ /* 0x000e64000800007f */
[----:B-1----:R-:W-:Y:S05]  /*dd70*/  @!P0 BRA `(.L_x_410) ;  /* 0xfffffffc00f08947 */ /* 0x002fea000383ffff */
[----:B------:R-:W-:Y:S05]  /*dd80*/  BRA `(.L_x_436) ;  /* 0xfffffff400107947 */ /* 0x000fea000383ffff */
.L_x_411:
[----:B0-----:R0:W1:Y:S02]  /*dd90*/  SYNCS.PHASECHK.TRANS64.TRYWAIT P0, [R9+URZ], R4 ;  /* 0x00000004090075a7 */ /* 0x001064000800017f */
[----:B-1----:R-:W-:Y:S05]  /*dda0*/  @!P0 NANOSLEEP.SYNCS 0x989680 ;  /* 0x009896800000895d */ /* 0x002fea0003900000 */
[----:B------:R-:W1:Y:S02]  /*ddb0*/  @!P0 SYNCS.PHASECHK.TRANS64 P0, [R9+URZ], R4 ;  /* 0x00000004090085a7 */ /* 0x000e64000800007f */
[----:B-1----:R-:W-:Y:S05]  /*ddc0*/  @!P0 BRA `(.L_x_411) ;  /* 0xfffffffc00f08947 */ /* 0x002fea000383ffff */
[----:B------:R-:W-:Y:S05]  /*ddd0*/  BRA `(.L_x_437) ;  /* 0xfffffff400207947 */ /* 0x000fea000383ffff */
.L_x_412:
[----:B0-----:R0:W1:Y:S02]  /*dde0*/  SYNCS.PHASECHK.TRANS64.TRYWAIT P0, [R6+URZ], R5 ;  /* 0x00000005060075a7 */ /* 0x001064000800017f */
[----:B-1----:R-:W-:Y:S05]  /*ddf0*/  @!P0 NANOSLEEP.SYNCS 0x989680 ;  /* 0x009896800000895d */ /* 0x002fea0003900000 */
[----:B------:R-:W1:Y:S02]  /*de00*/  @!P0 SYNCS.PHASECHK.TRANS64 P0, [R6+URZ], R5 ;  /* 0x00000005060085a7 */ /* 0x000e64000800007f */
[----:B-1----:R-:W-:Y:S05]  /*de10*/  @!P0 BRA `(.L_x_412) ;  /* 0xfffffffc00f08947 */ /* 0x002fea000383ffff */
[----:B------:R-:W-:Y:S05]  /*de20*/  BRA `(.L_x_438) ;  /* 0xfffffff400307947 */ /* 0x000fea000383ffff */
.L_x_413:
[----:B0-----:R0:W1:Y:S02]  /*de30*/  SYNCS.PHASECHK.TRANS64.TRYWAIT P0, [R9+URZ], R4 ;  /* 0x00000004090075a7 */ /* 0x001064000800017f */
[----:B-1----:R-:W-:Y:S05]  /*de40*/  @!P0 NANOSLEEP.SYNCS 0x989680 ;  /* 0x009896800000895d */ /* 0x002fea0003900000 */
[----:B------:R-:W1:Y:S02]  /*de50*/  @!P0 SYNCS.PHASECHK.TRANS64 P0, [R9+URZ], R4 ;  /* 0x00000004090085a7 */ /* 0x000e64000800007f */
[----:B-1----:R-:W-:Y:S05]  /*de60*/  @!P0 BRA `(.L_x_413) ;  /* 0xfffffffc00f08947 */ /* 0x002fea000383ffff */
[----:B------:R-:W-:Y:S05]  /*de70*/  BRA `(.L_x_439) ;  /* 0xfffffff400407947 */ /* 0x000fea000383ffff */
.L_x_414:
[----:B0-----:R0:W1:Y:S02]  /*de80*/  SYNCS.PHASECHK.TRANS64.TRYWAIT P0, [R6+URZ], R5 ;  /* 0x00000005060075a7 */ /* 0x001064000800017f */
[----:B-1----:R-:W-:Y:S05]  /*de90*/  @!P0 NANOSLEEP.SYNCS 0x989680 ;  /* 0x009896800000895d */ /* 0x002fea0003900000 */
[----:B------:R-:W1:Y:S02]  /*dea0*/  @!P0 SYNCS.PHASECHK.TRANS64 P0, [R6+URZ], R5 ;  /* 0x00000005060085a7 */ /* 0x000e64000800007f */
[----:B-1----:R-:W-:Y:S05]  /*deb0*/  @!P0 BRA `(.L_x_414) ;  /* 0xfffffffc00f08947 */ /* 0x002fea000383ffff */
[----:B------:R-:W-:Y:S05]  /*dec0*/  BRA `(.L_x_440) ;  /* 0xfffffff400507947 */ /* 0x000fea000383ffff */
.L_x_415:
[----:B0-----:R0:W1:Y:S02]  /*ded0*/  SYNCS.PHASECHK.TRANS64.TRYWAIT P0, [R9+URZ], R4 ;  /* 0x00000004090075a7 */ /* 0x001064000800017f */
[----:B-1----:R-:W-:Y:S05]  /*dee0*/  @!P0 NANOSLEEP.SYNCS 0x989680 ;  /* 0x009896800000895d */ /* 0x002fea0003900000 */
[----:B------:R-:W1:Y:S02]  /*def0*/  @!P0 SYNCS.PHASECHK.TRANS64 P0, [R9+URZ], R4 ;  /* 0x00000004090085a7 */ /* 0x000e64000800007f */
[----:B-1----:R-:W-:Y:S05]  /*df00*/  @!P0 BRA `(.L_x_415) ;  /* 0xfffffffc00f08947 */ /* 0x002fea000383ffff */
[----:B------:R-:W-:Y:S05]  /*df10*/  BRA `(.L_x_441) ;  /* 0xfffffff400607947 */ /* 0x000fea000383ffff */
.L_x_416:
[----:B0-----:R0:W1:Y:S02]  /*df20*/  SYNCS.PHASECHK.TRANS64.TRYWAIT P0, [R6+URZ], R5 ;  /* 0x00000005060075a7 */ /* 0x001064000800017f */
[----:B-1----:R-:W-:Y:S05]  /*df30*/  @!P0 NANOSLEEP.SYNCS 0x989680 ;  /* 0x009896800000895d */ /* 0x002fea0003900000 */
[----:B------:R-:W1:Y:S02]  /*df40*/  @!P0 SYNCS.PHASECHK.TRANS64 P0, [R6+URZ], R5 ;  /* 0x00000005060085a7 */ /* 0x000e64000800007f */
[----:B-1----:R-:W-:Y:S05]  /*df50*/  @!P0 BRA `(.L_x_416) ;  /* 0xfffffffc00f08947 */ /* 0x002fea000383ffff */
[----:B------:R-:W-:Y:S05]  /*df60*/  BRA `(.L_x_442) ;  /* 0xfffffff400707947 */ /* 0x000fea000383ffff */
.L_x_417:
[----:B0-----:R0:W1:Y:S02]  /*df70*/  SYNCS.PHASECHK.TRANS64.TRYWAIT P0, [R9+URZ], R4 ;  /* 0x00000004090075a7 */ /* 0x001064000800017f */
[----:B-1----:R-:W-:Y:S05]  /*df80*/  @!P0 NANOSLEEP.SYNCS 0x989680 ;  /* 0x009896800000895d */ /* 0x002fea0003900000 */
[----:B------:R-:W1:Y:S02]  /*df90*/  @!P0 SYNCS.PHASECHK.TRANS64 P0, [R9+URZ], R4 ;  /* 0x00000004090085a7 */ /* 0x000e64000800007f */
[----:B-1----:R-:W-:Y:S05]  /*dfa0*/  @!P0 BRA `(.L_x_417) ;  /* 0xfffffffc00f08947 */ /* 0x002fea000383ffff */
[----:B------:R-:W-:Y:S05]  /*dfb0*/  BRA `(.L_x_443) ;  /* 0xfffffff400807947 */ /* 0x000fea000383ffff */
.L_x_418:
[----:B0-----:R0:W1:Y:S02]  /*dfc0*/  SYNCS.PHASECHK.TRANS64.TRYWAIT P0, [R6+URZ], R5 ;  /* 0x00000005060075a7 */ /* 0x001064000800017f */
[----:B-1----:R-:W-:Y:S05]  /*dfd0*/  @!P0 NANOSLEEP.SYNCS 0x989680 ;  /* 0x009896800000895d */ /* 0x002fea0003900000 */
[----:B------:R-:W1:Y:S02]  /*dfe0*/  @!P0 SYNCS.PHASECHK.TRANS64 P0, [R6+URZ], R5 ;  /* 0x00000005060085a7 */ /* 0x000e64000800007f */
[----:B-1----:R-:W-:Y:S05]  /*dff0*/  @!P0 BRA `(.L_x_418) ;  /* 0xfffffffc00f08947 */ /* 0x002fea000383ffff */
[----:B------:R-:W-:Y:S05]  /*e000*/  BRA `(.L_x_444) ;  /* 0xfffffff400907947 */ /* 0x000fea000383ffff */
.L_x_419:
[----:B0-----:R0:W1:Y:S02]  /*e010*/  SYNCS.PHASECHK.TRANS64.TRYWAIT P0, [R9+URZ], R4 ;  /* 0x00000004090075a7 */ /* 0x001064000800017f */
[----:B-1----:R-:W-:Y:S05]  /*e020*/  @!P0 NANOSLEEP.SYNCS 0x989680 ;  /* 0x009896800000895d */ /* 0x002fea0003900000 */
[----:B------:R-:W1:Y:S02]  /*e030*/  @!P0 SYNCS.PHASECHK.TRANS64 P0, [R9+URZ], R4 ;  /* 0x00000004090085a7 */ /* 0x000e64000800007f */
[----:B-1----:R-:W-:Y:S05]  /*e040*/  @!P0 BRA `(.L_x_419) ;  /* 0xfffffffc00f08947 */ /* 0x002fea000383ffff */
[----:B------:R-:W-:Y:S05]  /*e050*/  BRA `(.L_x_445) ;  /* 0xfffffff400a07947 */ /* 0x000fea000383ffff */
.L_x_420:
[----:B0-----:R0:W1:Y:S02]  /*e060*/  SYNCS.PHASECHK.TRANS64.TRYWAIT P0, [R6+URZ], R5 ;  /* 0x00000005060075a7 */ /* 0x001064000800017f */
[----:B-1----:R-:W-:Y:S05]  /*e070*/  @!P0 NANOSLEEP.SYNCS 0x989680 ;  /* 0x009896800000895d */ /* 0x002fea0003900000 */
[----:B------:R-:W1:Y:S02]  /*e080*/  @!P0 SYNCS.PHASECHK.TRANS64 P0, [R6+URZ], R5 ;  /* 0x00000005060085a7 */ /* 0x000e64000800007f */
[----:B-1----:R-:W-:Y:S05]  /*e090*/  @!P0 BRA `(.L_x_420) ;  /* 0xfffffffc00f08947 */ /* 0x002fea000383ffff */
[----:B------:R-:W-:Y:S05]  /*e0a0*/  BRA `(.L_x_446) ;  /* 0xfffffff400b07947 */ /* 0x000fea000383ffff */
.L_x_421:
[----:B0-----:R0:W1:Y:S02]  /*e0b0*/  SYNCS.PHASECHK.TRANS64.TRYWAIT P0, [R9+URZ], R4 ;  /* 0x00000004090075a7 */ /* 0x001064000800017f */
[----:B-1----:R-:W-:Y:S05]  /*e0c0*/  @!P0 NANOSLEEP.SYNCS 0x989680 ;  /* 0x009896800000895d */ /* 0x002fea0003900000 */
[----:B------:R-:W1:Y:S02]  /*e0d0*/  @!P0 SYNCS.PHASECHK.TRANS64 P0, [R9+URZ], R4 ;  /* 0x00000004090085a7 */ /* 0x000e64000800007f */
[----:B-1----:R-:W-:Y:S05]  /*e0e0*/  @!P0 BRA `(.L_x_421) ;  /* 0xfffffffc00f08947 */ /* 0x002fea000383ffff */
[----:B------:R-:W-:Y:S05]  /*e0f0*/  BRA `(.L_x_447) ;  /* 0xfffffff400c07947 */ /* 0x000fea000383ffff */
.L_x_422:
[----:B0-----:R0:W1:Y:S02]  /*e100*/  SYNCS.PHASECHK.TRANS64.TRYWAIT P0, [R6+URZ], R5 ;  /* 0x00000005060075a7 */ /* 0x001064000800017f */
[----:B-1----:R-:W-:Y:S05]  /*e110*/  @!P0 NANOSLEEP.SYNCS 0x989680 ;  /* 0x009896800000895d */ /* 0x002fea0003900000 */
[----:B------:R-:W1:Y:S02]  /*e120*/  @!P0 SYNCS.PHASECHK.TRANS64 P0, [R6+URZ], R5 ;  /* 0x00000005060085a7 */ /* 0x000e64000800007f */
[----:B-1----:R-:W-:Y:S05]  /*e130*/  @!P0 BRA `(.L_x_422) ;  /* 0xfffffffc00f08947 */ /* 0x002fea000383ffff */
[----:B------:R-:W-:Y:S05]  /*e140*/  BRA `(.L_x_448) ;  /* 0xfffffff400d07947 */ /* 0x000fea000383ffff */
.L_x_423:
[----:B0-----:R0:W1:Y:S02]  /*e150*/  SYNCS.PHASECHK.TRANS64.TRYWAIT P0, [R9+URZ], R4 ;  /* 0x00000004090075a7 */ /* 0x001064000800017f */
[----:B-1----:R-:W-:Y:S05]  /*e160*/  @!P0 NANOSLEEP.SYNCS 0x989680 ;  /* 0x009896800000895d */ /* 0x002fea0003900000 */
[----:B------:R-:W1:Y:S02]  /*e170*/  @!P0 SYNCS.PHASECHK.TRANS64 P0, [R9+URZ], R4 ;  /* 0x00000004090085a7 */ /* 0x000e64000800007f */
[----:B-1----:R-:W-:Y:S05]  /*e180*/  @!P0 BRA `(.L_x_423) ;  /* 0xfffffffc00f08947 */ /* 0x002fea000383ffff */
[----:B------:R-:W-:Y:S05]  /*e190*/  BRA `(.L_x_449) ;  /* 0xfffffff400e07947 */ /* 0x000fea000383ffff */
.L_x_424:
[----:B0-----:R0:W1:Y:S02]  /*e1a0*/  SYNCS.PHASECHK.TRANS64.TRYWAIT P0, [R6+URZ], R5 ;  /* 0x00000005060075a7 */ /* 0x001064000800017f */
[----:B-1----:R-:W-:Y:S05]  /*e1b0*/  @!P0 NANOSLEEP.SYNCS 0x989680 ;  /* 0x009896800000895d */ /* 0x002fea0003900000 */
[----:B------:R-:W1:Y:S02]  /*e1c0*/  @!P0 SYNCS.PHASECHK.TRANS64 P0, [R6+URZ], R5 ;  /* 0x00000005060085a7 */ /* 0x000e64000800007f */
[----:B-1----:R-:W-:Y:S05]  /*e1d0*/  @!P0 BRA `(.L_x_424) ;  /* 0xfffffffc00f08947 */ /* 0x002fea000383ffff */
[----:B------:R-:W-:Y:S05]  /*e1e0*/  BRA `(.L_x_450) ;  /* 0xfffffff400f07947 */ /* 0x000fea000383ffff */
.L_x_425:
[----:B-1----:R1:W2:Y:S02]  /*e1f0*/  SYNCS.PHASECHK.TRANS64.TRYWAIT P0, [R9+URZ], R4 ;  /* 0x00000004090075a7 */ /* 0x0022a4000800017f */
[----:B--2---:R-:W-:Y:S05]  /*e200*/  @!P0 NANOSLEEP.SYNCS 0x989680 ;  /* 0x009896800000895d */ /* 0x004fea0003900000 */
[----:B------:R-:W2:Y:S02]  /*e210*/  @!P0 SYNCS.PHASECHK.TRANS64 P0, [R9+URZ], R4 ;  /* 0x00000004090085a7 */ /* 0x000ea4000800007f */
[----:B--2---:R-:W-:Y:S05]  /*e220*/  @!P0 BRA `(.L_x_425) ;  /* 0xfffffffc00f08947 */ /* 0x004fea000383ffff */
[----:B------:R-:W-:Y:S05]  /*e230*/  BRA `(.L_x_451) ;  /* 0xfffffff400f87947 */ /* 0x000fea000383ffff */
.L_x_452:
[----:B------:R-:W-:-:S00]  /*e240*/  BRA `(.L_x_452) ;  /* 0xfffffffc00fc7947 */ /* 0x000fc0000383ffff */
[----:B------:R-:W-:-:S00]  /*e250*/  NOP ;  /* 0x0000000000007918 */ /* 0x000fc00000000000 */
        /* <DEDUP_REMOVED lines=10> */
.L_x_453:


//--------------------- .nv.global.init           --------------------------
	.section	.nv.global.init,"aw",@progbits
.nv.global.init:
	.type		$str$22,@object
	.size		$str$22,($str$23 - $str$22)
$str$22:
        /*0000*/ 	.byte	0x6b, 0x5f, 0x74, 0x69, 0x6c, 0x65, 0x5f, 0x63, 0x6f, 0x75, 0x6e, 0x74, 0x20, 0x3e, 0x3d, 0x20
        /*0010*/ 	.byte	0x31, 0x00
	.type		$str$23,@object
	.size		$str$23,(__unnamed_1 - $str$23)
$str$23:
        /*0012*/ 	.byte	0x2f, 0x74, 0x6d, 0x70, 0x2f, 0x63, 0x75, 0x74, 0x6c, 0x61, 0x73, 0x73, 0x5f, 0x73, 0x77, 0x65
        /*0022*/ 	.byte	0x65, 0x70, 0x5f, 0x73, 0x72, 0x63, 0x2f, 0x69, 0x6e, 0x63, 0x6c, 0x75, 0x64, 0x65, 0x2f, 0x63
        /*0032*/ 	.byte	0x75, 0x74, 0x6c, 0x61, 0x73, 0x73, 0x2f, 0x67, 0x65, 0x6d, 0x6d, 0x2f, 0x63, 0x6f, 0x6c, 0x6c
        /*0042*/ 	.byte	0x65, 0x63, 0x74, 0x69, 0x76, 0x65, 0x2f, 0x73, 0x6d, 0x39, 0x30, 0x5f, 0x6d, 0x6d, 0x61, 0x5f
        /*0052*/ 	.byte	0x74, 0x6d, 0x61, 0x5f, 0x67, 0x6d, 0x6d, 0x61, 0x5f, 0x73, 0x73, 0x5f, 0x77, 0x61, 0x72, 0x70
        /*0062*/ 	.byte	0x73, 0x70, 0x65, 0x63, 0x69, 0x61, 0x6c, 0x69, 0x7a, 0x65, 0x64, 0x2e, 0x68, 0x70, 0x70, 0x00
	.type		__unnamed_1,@object
	.size		__unnamed_1,(.L_0 - __unnamed_1)
__unnamed_1:
        /*0072*/ 	.byte	0x76, 0x6f, 0x69, 0x64, 0x20, 0x63, 0x75, 0x74, 0x6c, 0x61, 0x73, 0x73, 0x3a, 0x3a, 0x67, 0x65
        /* <DEDUP_REMOVED lines=172> */
        /*0b42*/ 	.byte	0x00
.L_0:


//--------------------- .nv.shared._ZN7cutlass13device_kernelINS_4gemm6kernel13GemmUniversalIN4cute5tupleIJiiiiEEENS1_10collective13CollectiveMmaINS1_34MainloopSm90TmaGmmaWarpSpecializedILi19ENS5_IJNS4_1CILi1EEESB_SB_EEENS1_35KernelTmaWarpSpecializedCooperativeEEENS5_IJNSA_ILi192EEENSA_ILi176EEENSA_ILi32EEEEEEaNS5_IJlSB_lEEEaSJ_NS4_8TiledMMAINS4_8MMA_AtomIJNS4_4SM904GMMA26MMA_64x16x32_S32S8S8_SS_TNEEEENS4_6LayoutINS5_IJNSA_ILi2EEESB_SB_EEENS5_IJSB_NSA_ILi0EEEST_EEEEENS5_IJNS4_10UnderscoreESW_SW_EEEEENS4_13SM90_TMA_LOADENS4_14ComposedLayoutINS4_7SwizzleILi1ELi4ELi3EEENS4_18smem_ptr_flag_bitsILi8EEENSQ_INS5_IJNSA_ILi8EEESH_EEENS5_IJSH_SB_EEEEEEEvNS4_8identityESZ_S19_vS1A_EENS_8epilogue10collective6detail29Sm90TmaWarpSpecializedAdapterINS1D_15DefaultEpilogueIaSJ_SJ_NS1C_6thread17LinearCombinationIaLi1EiiLNS1H_9ScaleType4KindE0ELNS_15FloatRoundStyleE2EaEENS1_15EpilogueDefaultEEEEEvvEEEEvNT_6ParamsE --------------------------
	.section	.nv.shared._ZN7cutlass13device_kernelINS_4gemm6kernel13GemmUniversalIN4cute5tupleIJiiiiEEENS1_10collective13CollectiveMmaINS1_34MainloopSm90TmaGmmaWarpSpecializedILi19ENS5_IJNS4_1CILi1EEESB_SB_EEENS1_35KernelTmaWarpSpecializedCooperativeEEENS5_IJNSA_ILi192EEENSA_ILi176EEENSA_ILi32EEEEEEaNS5_IJlSB_lEEEaSJ_NS4_8TiledMMAINS4_8MMA_AtomIJNS4_4SM904GMMA26MMA_64x16x32_S32S8S8_SS_TNEEEENS4_6LayoutINS5_IJNSA_ILi2EEESB_SB_EEENS5_IJSB_NSA_ILi0EEEST_EEEEENS5_IJNS4_10UnderscoreESW_SW_EEEEENS4_13SM90_TMA_LOADENS4_14ComposedLayoutINS4_7SwizzleILi1ELi4ELi3EEENS4_18smem_ptr_flag_bitsILi8EEENSQ_INS5_IJNSA_ILi8EEESH_EEENS5_IJSH_SB_EEEEEEEvNS4_8identityESZ_S19_vS1A_EENS_8epilogue10collective6detail29Sm90TmaWarpSpecializedAdapterINS1D_15DefaultEpilogueIaSJ_SJ_NS1C_6thread17LinearCombinationIaLi1EiiLNS1H_9ScaleType4KindE0ELNS_15FloatRoundStyleE2EaEENS1_15EpilogueDefaultEEEEEvvEEEEvNT_6ParamsE,"aw",@nobits
	.sectionflags	@""
	.align	16
	.zero		1024


//--------------------- .nv.shared.reserved.0     --------------------------
	.section	.nv.shared.reserved.0,"aw",@nobits
	.weak		__nv_reservedSMEM_offset_0_alias
	.size		__nv_reservedSMEM_offset_0_alias, 0, 0
	.other		__nv_reservedSMEM_offset_0_alias,@"STO_CUDA_RESERVED_SHARED STV_DEFAULT"
__nv_reservedSMEM_offset_0_alias:
	.zero		0


//--------------------- .nv.global                --------------------------
	.section	.nv.global,"aw",@nobits
.nv.global:
	.type		_ZN40_INTERNAL_1b922b18_4_k_cu_ed3f0508_173274cute1_E,@object
	.size		_ZN40_INTERNAL_1b922b18_4_k_cu_ed3f0508_173274cute1_E,(_ZN40_INTERNAL_1b922b18_4_k_cu_ed3f0508_173274cuda3std3__45__cpo6cbeginE - _ZN40_INTERNAL_1b922b18_4_k_cu_ed3f0508_173274cute1_E)
_ZN40_INTERNAL_1b922b18_4_k_cu_ed3f0508_173274cute1_E:
	.zero		1
	.type		_ZN40_INTERNAL_1b922b18_4_k_cu_ed3f0508_173274cuda3std3__45__cpo6cbeginE,@object
	.size		_ZN40_INTERNAL_1b922b18_4_k_cu_ed3f0508_173274cuda3std3__45__cpo6cbeginE,(_ZN40_INTERNAL_1b922b18_4_k_cu_ed3f0508_173274cuda3std3__48in_placeE - _ZN40_INTERNAL_1b922b18_4_k_cu_ed3f0508_173274cuda3std3__45__cpo6cbeginE)
_ZN40_INTERNAL_1b922b18_4_k_cu_ed3f0508_173274cuda3std3__45__cpo6cbeginE:
	.zero		1
	.type		_ZN40_INTERNAL_1b922b18_4_k_cu_ed3f0508_173274cuda3std3__48in_placeE,@object
	.size		_ZN40_INTERNAL_1b922b18_4_k_cu_ed3f0508_173274cuda3std3__48in_placeE,(_ZN40_INTERNAL_1b922b18_4_k_cu_ed3f0508_173274cuda3std6ranges3__45__cpo9iter_moveE - _ZN40_INTERNAL_1b922b18_4_k_cu_ed3f0508_173274cuda3std3__48in_placeE)
_ZN40_INTERNAL_1b922b18_4_k_cu_ed3f0508_173274cuda3std3__48in_placeE:
	.zero		1
	.type		_ZN40_INTERNAL_1b922b18_4_k_cu_ed3f0508_173274cuda3std6ranges3__45__cpo9iter_moveE,@object
	.size		_ZN40_INTERNAL_1b922b18_4_k_cu_ed3f0508_173274cuda3std6ranges3__45__cpo9iter_moveE,(_ZN40_INTERNAL_1b922b18_4_k_cu_ed3f0508_173274cuda3std3__45__cpo5beginE - _ZN40_INTERNAL_1b922b18_4_k_cu_ed3f0508_173274cuda3std6ranges3__45__cpo9iter_moveE)
_ZN40_INTERNAL_1b922b18_4_k_cu_ed3f0508_173274cuda3std6ranges3__45__cpo9iter_moveE:
	.zero		1
	.type		_ZN40_INTERNAL_1b922b18_4_k_cu_ed3f0508_173274cuda3std3__45__cpo5beginE,@object
	.size		_ZN40_INTERNAL_1b922b18_4_k_cu_ed3f0508_173274cuda3std3__45__cpo5beginE,(_ZN40_INTERNAL_1b922b18_4_k_cu_ed3f0508_173274cuda3std3__442_GLOBAL__N__1b922b18_4_k_cu_ed3f0508_173276ignoreE - _ZN40_INTERNAL_1b922b18_4_k_cu_ed3f0508_173274cuda3std3__45__cpo5beginE)
_ZN40_INTERNAL_1b922b18_4_k_cu_ed3f0508_173274cuda3std3__45__cpo5beginE:
	.zero		1
	.type		_ZN40_INTERNAL_1b922b18_4_k_cu_ed3f0508_173274cuda3std3__442_GLOBAL__N__1b922b18_4_k_cu_ed3f0508_173276ignoreE,@object
	.size		_ZN40_INTERNAL_1b922b18_4_k_cu_ed3f0508_173274cuda3std3__442_GLOBAL__N__1b922b18_4_k_cu_ed3f0508_173276ignoreE,(_ZN40_INTERNAL_1b922b18_4_k_cu_ed3f0508_173274cute7productE - _ZN40_INTERNAL_1b922b18_4_k_cu_ed3f0508_173274cuda3std3__442_GLOBAL__N__1b922b18_4_k_cu_ed3f0508_173276ignoreE)
_ZN40_INTERNAL_1b922b18_4_k_cu_ed3f0508_173274cuda3std3__442_GLOBAL__N__1b922b18_4_k_cu_ed3f0508_173276ignoreE:
	.zero		1
	.type		_ZN40_INTERNAL_1b922b18_4_k_cu_ed3f0508_173274cute7productE,@object
	.size		_ZN40_INTERNAL_1b922b18_4_k_cu_ed3f0508_173274cute7productE,(_ZN40_INTERNAL_1b922b18_4_k_cu_ed3f0508_173274cuda3std3__45__cpo3endE - _ZN40_INTERNAL_1b922b18_4_k_cu_ed3f0508_173274cute7productE)
_ZN40_INTERNAL_1b922b18_4_k_cu_ed3f0508_173274cute7productE:
	.zero		1
	.type		_ZN40_INTERNAL_1b922b18_4_k_cu_ed3f0508_173274cuda3std3__45__cpo3endE,@object
	.size		_ZN40_INTERNAL_1b922b18_4_k_cu_ed3f0508_173274cuda3std3__45__cpo3endE,(_ZN40_INTERNAL_1b922b18_4_k_cu_ed3f0508_173274cuda3std3__419piecewise_constructE - _ZN40_INTERNAL_1b922b18_4_k_cu_ed3f0508_173274cuda3std3__45__cpo3endE)
_ZN40_INTERNAL_1b922b18_4_k_cu_ed3f0508_173274cuda3std3__45__cpo3endE:
	.zero		1
	.type		_ZN40_INTERNAL_1b922b18_4_k_cu_ed3f0508_173274cuda3std3__419piecewise_constructE,@object
	.size		_ZN40_INTERNAL_1b922b18_4_k_cu_ed3f0508_173274cuda3std3__419piecewise_constructE,(_ZN40_INTERNAL_1b922b18_4_k_cu_ed3f0508_173274cuda3std3__45__cpo4cendE - _ZN40_INTERNAL_1b922b18_4_k_cu_ed3f0508_173274cuda3std3__419piecewise_constructE)
_ZN40_INTERNAL_1b922b18_4_k_cu_ed3f0508_173274cuda3std3__419piecewise_constructE:
	.zero		1
	.type		_ZN40_INTERNAL_1b922b18_4_k_cu_ed3f0508_173274cuda3std3__45__cpo4cendE,@object
	.size		_ZN40_INTERNAL_1b922b18_4_k_cu_ed3f0508_173274cuda3std3__45__cpo4cendE,(_ZN40_INTERNAL_1b922b18_4_k_cu_ed3f0508_173274cuda3std6ranges3__45__cpo4swapE - _ZN40_INTERNAL_1b922b18_4_k_cu_ed3f0508_173274cuda3std3__45__cpo4cendE)
_ZN40_INTERNAL_1b922b18_4_k_cu_ed3f0508_173274cuda3std3__45__cpo4cendE:
	.zero		1
	.type		_ZN40_INTERNAL_1b922b18_4_k_cu_ed3f0508_173274cuda3std6ranges3__45__cpo4swapE,@object
	.size		_ZN40_INTERNAL_1b922b18_4_k_cu_ed3f0508_173274cuda3std6ranges3__45__cpo4swapE,(.L_8 - _ZN40_INTERNAL_1b922b18_4_k_cu_ed3f0508_173274cuda3std6ranges3__45__cpo4swapE)
_ZN40_INTERNAL_1b922b18_4_k_cu_ed3f0508_173274cuda3std6ranges3__45__cpo4swapE:
	.zero		1
.L_8:


//--------------------- .nv.constant0._ZN7cutlass13device_kernelINS_4gemm6kernel13GemmUniversalIN4cute5tupleIJiiiiEEENS1_10collective13CollectiveMmaINS1_34MainloopSm90TmaGmmaWarpSpecializedILi19ENS5_IJNS4_1CILi1EEESB_SB_EEENS1_35KernelTmaWarpSpecializedCooperativeEEENS5_IJNSA_ILi192EEENSA_ILi176EEENSA_ILi32EEEEEEaNS5_IJlSB_lEEEaSJ_NS4_8TiledMMAINS4_8MMA_AtomIJNS4_4SM904GMMA26MMA_64x16x32_S32S8S8_SS_TNEEEENS4_6LayoutINS5_IJNSA_ILi2EEESB_SB_EEENS5_IJSB_NSA_ILi0EEEST_EEEEENS5_IJNS4_10UnderscoreESW_SW_EEEEENS4_13SM90_TMA_LOADENS4_14ComposedLayoutINS4_7SwizzleILi1ELi4ELi3EEENS4_18smem_ptr_flag_bitsILi8EEENSQ_INS5_IJNSA_ILi8EEESH_EEENS5_IJSH_SB_EEEEEEEvNS4_8identityESZ_S19_vS1A_EENS_8epilogue10collective6detail29Sm90TmaWarpSpecializedAdapterINS1D_15DefaultEpilogueIaSJ_SJ_NS1C_6thread17LinearCombinationIaLi1EiiLNS1H_9ScaleType4KindE0ELNS_15FloatRoundStyleE2EaEENS1_15EpilogueDefaultEEEEEvvEEEEvNT_6ParamsE --------------------------
	.section	.nv.constant0._ZN7cutlass13device_kernelINS_4gemm6kernel13GemmUniversalIN4cute5tupleIJiiiiEEENS1_10collective13CollectiveMmaINS1_34MainloopSm90TmaGmmaWarpSpecializedILi19ENS5_IJNS4_1CILi1EEESB_SB_EEENS1_35KernelTmaWarpSpecializedCooperativeEEENS5_IJNSA_ILi192EEENSA_ILi176EEENSA_ILi32EEEEEEaNS5_IJlSB_lEEEaSJ_NS4_8TiledMMAINS4_8MMA_AtomIJNS4_4SM904GMMA26MMA_64x16x32_S32S8S8_SS_TNEEEENS4_6LayoutINS5_IJNSA_ILi2EEESB_SB_EEENS5_IJSB_NSA_ILi0EEEST_EEEEENS5_IJNS4_10UnderscoreESW_SW_EEEEENS4_13SM90_TMA_LOADENS4_14ComposedLayoutINS4_7SwizzleILi1ELi4ELi3EEENS4_18smem_ptr_flag_bitsILi8EEENSQ_INS5_IJNSA_ILi8EEESH_EEENS5_IJSH_SB_EEEEEEEvNS4_8identityESZ_S19_vS1A_EENS_8epilogue10collective6detail29Sm90TmaWarpSpecializedAdapterINS1D_15DefaultEpilogueIaSJ_SJ_NS1C_6thread17LinearCombinationIaLi1EiiLNS1H_9ScaleType4KindE0ELNS_15FloatRoundStyleE2EaEENS1_15EpilogueDefaultEEEEEvvEEEEvNT_6ParamsE,"a",@progbits
	.sectionflags	@""
	.align	4
.nv.constant0._ZN7cutlass13device_kernelINS_4gemm6kernel13GemmUniversalIN4cute5tupleIJiiiiEEENS1_10collective13CollectiveMmaINS1_34MainloopSm90TmaGmmaWarpSpecializedILi19ENS5_IJNS4_1CILi1EEESB_SB_EEENS1_35KernelTmaWarpSpecializedCooperativeEEENS5_IJNSA_ILi192EEENSA_ILi176EEENSA_ILi32EEEEEEaNS5_IJlSB_lEEEaSJ_NS4_8TiledMMAINS4_8MMA_AtomIJNS4_4SM904GMMA26MMA_64x16x32_S32S8S8_SS_TNEEEENS4_6LayoutINS5_IJNSA_ILi2EEESB_SB_EEENS5_IJSB_NSA_ILi0EEEST_EEEEENS5_IJNS4_10UnderscoreESW_SW_EEEEENS4_13SM90_TMA_LOADENS4_14ComposedLayoutINS4_7SwizzleILi1ELi4ELi3EEENS4_18smem_ptr_flag_bitsILi8EEENSQ_INS5_IJNSA_ILi8EEESH_EEENS5_IJSH_SB_EEEEEEEvNS4_8identityESZ_S19_vS1A_EENS_8epilogue10collective6detail29Sm90TmaWarpSpecializedAdapterINS1D_15DefaultEpilogueIaSJ_SJ_NS1C_6thread17LinearCombinationIaLi1EiiLNS1H_9ScaleType4KindE0ELNS_15FloatRoundStyleE2EaEENS1_15EpilogueDefaultEEEEEvvEEEEvNT_6ParamsE:
	.zero		1664


//--------------------- SYMBOLS --------------------------

	.type		.nv.reservedSmem.offset0,@object
	.size		.nv.reservedSmem.offset0,0x4
	.type		__assertfail,@function
